//
// Generated by NVIDIA NVVM Compiler
//
// Compiler Build ID: CL-36424714
// Cuda compilation tools, release 13.0, V13.0.88
// Based on NVVM 20.0.0
//

.version 9.0
.target sm_100
.address_size 64

	// .globl	_Z29add_sinusoidal_to_k_optimizedPKfS0_S0_Pfiii
.extern .shared .align 16 .b8 smem[];

.visible .entry _Z29add_sinusoidal_to_k_optimizedPKfS0_S0_Pfiii(
	.param .u64 .ptr .align 1 _Z29add_sinusoidal_to_k_optimizedPKfS0_S0_Pfiii_param_0,
	.param .u64 .ptr .align 1 _Z29add_sinusoidal_to_k_optimizedPKfS0_S0_Pfiii_param_1,
	.param .u64 .ptr .align 1 _Z29add_sinusoidal_to_k_optimizedPKfS0_S0_Pfiii_param_2,
	.param .u64 .ptr .align 1 _Z29add_sinusoidal_to_k_optimizedPKfS0_S0_Pfiii_param_3,
	.param .u32 _Z29add_sinusoidal_to_k_optimizedPKfS0_S0_Pfiii_param_4,
	.param .u32 _Z29add_sinusoidal_to_k_optimizedPKfS0_S0_Pfiii_param_5,
	.param .u32 _Z29add_sinusoidal_to_k_optimizedPKfS0_S0_Pfiii_param_6
)
{
	.reg .pred 	%p<8>;
	.reg .b32 	%r<27>;
	.reg .b32 	%f<21>;
	.reg .b64 	%rd<23>;

	ld.param.u64 	%rd5, [_Z29add_sinusoidal_to_k_optimizedPKfS0_S0_Pfiii_param_0];
	ld.param.u64 	%rd6, [_Z29add_sinusoidal_to_k_optimizedPKfS0_S0_Pfiii_param_1];
	ld.param.u64 	%rd7, [_Z29add_sinusoidal_to_k_optimizedPKfS0_S0_Pfiii_param_2];
	ld.param.u64 	%rd8, [_Z29add_sinusoidal_to_k_optimizedPKfS0_S0_Pfiii_param_3];
	ld.param.u32 	%r15, [_Z29add_sinusoidal_to_k_optimizedPKfS0_S0_Pfiii_param_4];
	ld.param.u32 	%r13, [_Z29add_sinusoidal_to_k_optimizedPKfS0_S0_Pfiii_param_5];
	ld.param.u32 	%r14, [_Z29add_sinusoidal_to_k_optimizedPKfS0_S0_Pfiii_param_6];
	cvta.to.global.u64 	%rd1, %rd8;
	cvta.to.global.u64 	%rd2, %rd6;
	cvta.to.global.u64 	%rd3, %rd7;
	cvta.to.global.u64 	%rd4, %rd5;
	mov.u32 	%r1, %ctaid.x;
	setp.ge.s32 	%p1, %r1, %r15;
	@%p1 bra 	$L__BB0_11;
	rem.s32 	%r16, %r1, %r14;
	mul.lo.s32 	%r2, %r13, %r1;
	mul.lo.s32 	%r3, %r16, %r13;
	and.b32  	%r17, %r13, 3;
	setp.ne.s32 	%p2, %r17, 0;
	@%p2 bra 	$L__BB0_5;
	mov.u32 	%r21, %tid.x;
	shl.b32 	%r25, %r21, 2;
	setp.ge.s32 	%p6, %r25, %r13;
	@%p6 bra 	$L__BB0_11;
	mov.u32 	%r22, %ntid.x;
	shl.b32 	%r5, %r22, 2;
$L__BB0_4:
	add.s32 	%r23, %r25, %r2;
	mul.wide.s32 	%rd17, %r23, 4;
	add.s64 	%rd18, %rd4, %rd17;
	ld.global.nc.v4.f32 	{%f6, %f7, %f8, %f9}, [%rd18];
	add.s32 	%r24, %r25, %r3;
	mul.wide.s32 	%rd19, %r24, 4;
	add.s64 	%rd20, %rd2, %rd19;
	ld.global.nc.v4.f32 	{%f10, %f11, %f12, %f13}, [%rd20];
	add.s64 	%rd21, %rd3, %rd19;
	ld.global.nc.f32 	%f14, [%rd21+4];
	ld.global.nc.f32 	%f15, [%rd21+12];
	add.f32 	%f16, %f6, %f10;
	add.f32 	%f17, %f7, %f14;
	add.f32 	%f18, %f8, %f12;
	add.f32 	%f19, %f9, %f15;
	add.s64 	%rd22, %rd1, %rd17;
	st.global.v4.f32 	[%rd22], {%f16, %f17, %f18, %f19};
	add.s32 	%r25, %r25, %r5;
	setp.lt.s32 	%p7, %r25, %r13;
	@%p7 bra 	$L__BB0_4;
	bra.uni 	$L__BB0_11;
$L__BB0_5:
	mov.u32 	%r26, %tid.x;
	setp.ge.s32 	%p3, %r26, %r13;
	@%p3 bra 	$L__BB0_11;
	mov.u32 	%r9, %ntid.x;
$L__BB0_7:
	add.s32 	%r11, %r26, %r2;
	mul.wide.s32 	%rd9, %r11, 4;
	add.s64 	%rd10, %rd4, %rd9;
	ld.global.nc.f32 	%f1, [%rd10];
	and.b32  	%r18, %r26, 1;
	setp.eq.b32 	%p4, %r18, 1;
	@%p4 bra 	$L__BB0_9;
	add.s32 	%r20, %r26, %r3;
	mul.wide.s32 	%rd13, %r20, 4;
	add.s64 	%rd14, %rd2, %rd13;
	ld.global.nc.f32 	%f20, [%rd14];
	bra.uni 	$L__BB0_10;
$L__BB0_9:
	add.s32 	%r19, %r26, %r3;
	mul.wide.s32 	%rd11, %r19, 4;
	add.s64 	%rd12, %rd3, %rd11;
	ld.global.nc.f32 	%f20, [%rd12];
$L__BB0_10:
	add.f32 	%f5, %f1, %f20;
	add.s64 	%rd16, %rd1, %rd9;
	st.global.f32 	[%rd16], %f5;
	add.s32 	%r26, %r26, %r9;
	setp.lt.s32 	%p5, %r26, %r13;
	@%p5 bra 	$L__BB0_7;
$L__BB0_11:
	ret;

}
	// .globl	_Z41attention_fwd_kernel_sinusoidal_hybrid_v2ILi64EEvPKfS1_S1_S1_S1_Pfiiiiif
.visible .entry _Z41attention_fwd_kernel_sinusoidal_hybrid_v2ILi64EEvPKfS1_S1_S1_S1_Pfiiiiif(
	.param .u64 .ptr .align 1 _Z41attention_fwd_kernel_sinusoidal_hybrid_v2ILi64EEvPKfS1_S1_S1_S1_Pfiiiiif_param_0,
	.param .u64 .ptr .align 1 _Z41attention_fwd_kernel_sinusoidal_hybrid_v2ILi64EEvPKfS1_S1_S1_S1_Pfiiiiif_param_1,
	.param .u64 .ptr .align 1 _Z41attention_fwd_kernel_sinusoidal_hybrid_v2ILi64EEvPKfS1_S1_S1_S1_Pfiiiiif_param_2,
	.param .u64 .ptr .align 1 _Z41attention_fwd_kernel_sinusoidal_hybrid_v2ILi64EEvPKfS1_S1_S1_S1_Pfiiiiif_param_3,
	.param .u64 .ptr .align 1 _Z41attention_fwd_kernel_sinusoidal_hybrid_v2ILi64EEvPKfS1_S1_S1_S1_Pfiiiiif_param_4,
	.param .u64 .ptr .align 1 _Z41attention_fwd_kernel_sinusoidal_hybrid_v2ILi64EEvPKfS1_S1_S1_S1_Pfiiiiif_param_5,
	.param .u32 _Z41attention_fwd_kernel_sinusoidal_hybrid_v2ILi64EEvPKfS1_S1_S1_S1_Pfiiiiif_param_6,
	.param .u32 _Z41attention_fwd_kernel_sinusoidal_hybrid_v2ILi64EEvPKfS1_S1_S1_S1_Pfiiiiif_param_7,
	.param .u32 _Z41attention_fwd_kernel_sinusoidal_hybrid_v2ILi64EEvPKfS1_S1_S1_S1_Pfiiiiif_param_8,
	.param .u32 _Z41attention_fwd_kernel_sinusoidal_hybrid_v2ILi64EEvPKfS1_S1_S1_S1_Pfiiiiif_param_9,
	.param .u32 _Z41attention_fwd_kernel_sinusoidal_hybrid_v2ILi64EEvPKfS1_S1_S1_S1_Pfiiiiif_param_10,
	.param .f32 _Z41attention_fwd_kernel_sinusoidal_hybrid_v2ILi64EEvPKfS1_S1_S1_S1_Pfiiiiif_param_11
)
{
	.reg .pred 	%p<75>;
	.reg .b32 	%r<229>;
	.reg .b32 	%f<504>;
	.reg .b64 	%rd<133>;

	ld.param.u64 	%rd24, [_Z41attention_fwd_kernel_sinusoidal_hybrid_v2ILi64EEvPKfS1_S1_S1_S1_Pfiiiiif_param_0];
	ld.param.u64 	%rd25, [_Z41attention_fwd_kernel_sinusoidal_hybrid_v2ILi64EEvPKfS1_S1_S1_S1_Pfiiiiif_param_1];
	ld.param.u64 	%rd26, [_Z41attention_fwd_kernel_sinusoidal_hybrid_v2ILi64EEvPKfS1_S1_S1_S1_Pfiiiiif_param_2];
	ld.param.u64 	%rd27, [_Z41attention_fwd_kernel_sinusoidal_hybrid_v2ILi64EEvPKfS1_S1_S1_S1_Pfiiiiif_param_3];
	ld.param.u64 	%rd28, [_Z41attention_fwd_kernel_sinusoidal_hybrid_v2ILi64EEvPKfS1_S1_S1_S1_Pfiiiiif_param_4];
	ld.param.u32 	%r74, [_Z41attention_fwd_kernel_sinusoidal_hybrid_v2ILi64EEvPKfS1_S1_S1_S1_Pfiiiiif_param_8];
	ld.param.u32 	%r75, [_Z41attention_fwd_kernel_sinusoidal_hybrid_v2ILi64EEvPKfS1_S1_S1_S1_Pfiiiiif_param_9];
	ld.param.u32 	%r76, [_Z41attention_fwd_kernel_sinusoidal_hybrid_v2ILi64EEvPKfS1_S1_S1_S1_Pfiiiiif_param_10];
	ld.param.f32 	%f70, [_Z41attention_fwd_kernel_sinusoidal_hybrid_v2ILi64EEvPKfS1_S1_S1_S1_Pfiiiiif_param_11];
	cvta.to.global.u64 	%rd1, %rd25;
	cvta.to.global.u64 	%rd2, %rd27;
	cvta.to.global.u64 	%rd3, %rd28;
	cvta.to.global.u64 	%rd4, %rd24;
	cvta.to.global.u64 	%rd5, %rd26;
	mov.u32 	%r1, %ctaid.x;
	setp.ge.s32 	%p1, %r1, %r74;
	@%p1 bra 	$L__BB1_8;
	mov.u32 	%r77, %ctaid.y;
	mov.u32 	%r228, %tid.x;
	mul.lo.s32 	%r78, %r76, %r74;
	mul.lo.s32 	%r79, %r76, %r75;
	mul.lo.s32 	%r3, %r79, %r77;
	mul.lo.s32 	%r4, %r76, %r1;
	mad.lo.s32 	%r5, %r78, %r77, %r4;
	setp.lt.s32 	%p2, %r75, 1;
	mov.f32 	%f473, 0f00000000;
	@%p2 bra 	$L__BB1_5;
	and.b32  	%r6, %r76, 3;
	mov.u32 	%r7, %ntid.x;
	and.b32  	%r8, %r228, 31;
	add.s32 	%r9, %r76, -1;
	and.b32  	%r10, %r76, 7;
	shr.u32 	%r81, %r9, 2;
	add.s32 	%r82, %r81, 1;
	mul.f32 	%f1, %f70, 0f00000000;
	and.b32  	%r11, %r76, 2147483640;
	and.b32  	%r12, %r82, 3;
	and.b32  	%r13, %r82, 2147483644;
	cvt.u64.u32 	%rd6, %r4;
	mov.f32 	%f474, 0fFF800000;
	mov.f32 	%f473, 0f00000000;
	mov.b32 	%r206, 0;
	mov.u32 	%r207, %r206;
$L__BB1_3:
	add.s32 	%r17, %r207, 64;
	min.s32 	%r18, %r75, %r17;
	and.b32  	%r19, %r18, 7;
	and.b32  	%r20, %r18, 15;
	sub.s32 	%r21, %r18, %r207;
	setp.ge.s32 	%p3, %r228, %r21;
	@%p3 bra 	$L__BB1_43;
	setp.ne.s32 	%p4, %r6, 0;
	@%p4 bra 	$L__BB1_20;
	bra.uni 	$L__BB1_9;
$L__BB1_5:
	setp.ge.s32 	%p73, %r228, %r76;
	@%p73 bra 	$L__BB1_8;
	mov.u32 	%r14, %ntid.x;
$L__BB1_7:
	ld.param.u64 	%rd130, [_Z41attention_fwd_kernel_sinusoidal_hybrid_v2ILi64EEvPKfS1_S1_S1_S1_Pfiiiiif_param_5];
	add.s32 	%r205, %r228, %r5;
	cvta.to.global.u64 	%rd125, %rd130;
	mul.wide.s32 	%rd126, %r205, 4;
	add.s64 	%rd127, %rd125, %rd126;
	ld.global.f32 	%f470, [%rd127];
	div.rn.f32 	%f471, %f470, %f473;
	st.global.f32 	[%rd127], %f471;
	add.s32 	%r228, %r228, %r14;
	setp.lt.s32 	%p74, %r228, %r76;
	@%p74 bra 	$L__BB1_7;
$L__BB1_8:
	ret;
$L__BB1_9:
	setp.gt.s32 	%p19, %r76, 0;
	mov.u32 	%r212, %r228;
	@%p19 bra 	$L__BB1_10;
	bra.uni 	$L__BB1_19;
$L__BB1_10:
	mov.u32 	%r208, %r228;
$L__BB1_11:
	setp.lt.u32 	%p21, %r9, 12;
	add.s32 	%r110, %r208, %r207;
	mad.lo.s32 	%r23, %r110, %r76, %r3;
	mov.f32 	%f478, 0f00000000;
	mov.b32 	%r211, 0;
	@%p21 bra 	$L__BB1_14;
	mov.f32 	%f478, 0f00000000;
	mov.b32 	%r211, 0;
	mov.u32 	%r210, %r211;
$L__BB1_13:
	.pragma "nounroll";
	add.s32 	%r112, %r211, %r5;
	mul.wide.s32 	%rd69, %r112, 4;
	add.s64 	%rd70, %rd4, %rd69;
	ld.global.nc.v4.f32 	{%f146, %f147, %f148, %f149}, [%rd70];
	add.s32 	%r113, %r211, %r4;
	mul.wide.u32 	%rd71, %r113, 4;
	add.s64 	%rd72, %rd2, %rd71;
	ld.global.nc.v4.f32 	{%f150, %f151, %f152, %f153}, [%rd72];
	add.s64 	%rd73, %rd3, %rd71;
	ld.global.nc.f32 	%f154, [%rd73+4];
	ld.global.nc.f32 	%f155, [%rd73+12];
	add.s32 	%r114, %r211, %r23;
	mul.wide.s32 	%rd74, %r114, 4;
	add.s64 	%rd75, %rd1, %rd74;
	ld.global.nc.v4.f32 	{%f156, %f157, %f158, %f159}, [%rd75];
	add.f32 	%f160, %f146, %f150;
	add.f32 	%f161, %f147, %f154;
	add.f32 	%f162, %f148, %f152;
	add.f32 	%f163, %f149, %f155;
	mul.f32 	%f164, %f161, %f157;
	fma.rn.f32 	%f165, %f160, %f156, %f164;
	fma.rn.f32 	%f166, %f162, %f158, %f165;
	fma.rn.f32 	%f167, %f163, %f159, %f166;
	add.f32 	%f168, %f478, %f167;
	ld.global.nc.v4.f32 	{%f169, %f170, %f171, %f172}, [%rd70+16];
	ld.global.nc.v4.f32 	{%f173, %f174, %f175, %f176}, [%rd72+16];
	ld.global.nc.f32 	%f177, [%rd73+20];
	ld.global.nc.f32 	%f178, [%rd73+28];
	ld.global.nc.v4.f32 	{%f179, %f180, %f181, %f182}, [%rd75+16];
	add.f32 	%f183, %f169, %f173;
	add.f32 	%f184, %f170, %f177;
	add.f32 	%f185, %f171, %f175;
	add.f32 	%f186, %f172, %f178;
	mul.f32 	%f187, %f184, %f180;
	fma.rn.f32 	%f188, %f183, %f179, %f187;
	fma.rn.f32 	%f189, %f185, %f181, %f188;
	fma.rn.f32 	%f190, %f186, %f182, %f189;
	add.f32 	%f191, %f168, %f190;
	ld.global.nc.v4.f32 	{%f192, %f193, %f194, %f195}, [%rd70+32];
	ld.global.nc.v4.f32 	{%f196, %f197, %f198, %f199}, [%rd72+32];
	ld.global.nc.f32 	%f200, [%rd73+36];
	ld.global.nc.f32 	%f201, [%rd73+44];
	ld.global.nc.v4.f32 	{%f202, %f203, %f204, %f205}, [%rd75+32];
	add.f32 	%f206, %f192, %f196;
	add.f32 	%f207, %f193, %f200;
	add.f32 	%f208, %f194, %f198;
	add.f32 	%f209, %f195, %f201;
	mul.f32 	%f210, %f207, %f203;
	fma.rn.f32 	%f211, %f206, %f202, %f210;
	fma.rn.f32 	%f212, %f208, %f204, %f211;
	fma.rn.f32 	%f213, %f209, %f205, %f212;
	add.f32 	%f214, %f191, %f213;
	ld.global.nc.v4.f32 	{%f215, %f216, %f217, %f218}, [%rd70+48];
	ld.global.nc.v4.f32 	{%f219, %f220, %f221, %f222}, [%rd72+48];
	ld.global.nc.f32 	%f223, [%rd73+52];
	ld.global.nc.f32 	%f224, [%rd73+60];
	ld.global.nc.v4.f32 	{%f225, %f226, %f227, %f228}, [%rd75+48];
	add.f32 	%f229, %f215, %f219;
	add.f32 	%f230, %f216, %f223;
	add.f32 	%f231, %f217, %f221;
	add.f32 	%f232, %f218, %f224;
	mul.f32 	%f233, %f230, %f226;
	fma.rn.f32 	%f234, %f229, %f225, %f233;
	fma.rn.f32 	%f235, %f231, %f227, %f234;
	fma.rn.f32 	%f236, %f232, %f228, %f235;
	add.f32 	%f478, %f214, %f236;
	add.s32 	%r211, %r211, 16;
	add.s32 	%r210, %r210, 4;
	setp.ne.s32 	%p22, %r210, %r13;
	@%p22 bra 	$L__BB1_13;
$L__BB1_14:
	setp.eq.s32 	%p23, %r12, 0;
	@%p23 bra 	$L__BB1_18;
	setp.eq.s32 	%p24, %r12, 1;
	add.s32 	%r115, %r211, %r5;
	mul.wide.s32 	%rd76, %r115, 4;
	add.s64 	%rd7, %rd4, %rd76;
	ld.global.nc.v4.f32 	{%f237, %f238, %f239, %f240}, [%rd7];
	add.s32 	%r116, %r211, %r4;
	mul.wide.u32 	%rd77, %r116, 4;
	add.s64 	%rd78, %rd2, %rd77;
	ld.global.nc.v4.f32 	{%f241, %f242, %f243, %f244}, [%rd78];
	add.s64 	%rd79, %rd3, %rd77;
	ld.global.nc.f32 	%f245, [%rd79+4];
	ld.global.nc.f32 	%f246, [%rd79+12];
	add.s32 	%r117, %r211, %r23;
	mul.wide.s32 	%rd80, %r117, 4;
	add.s64 	%rd8, %rd1, %rd80;
	ld.global.nc.v4.f32 	{%f247, %f248, %f249, %f250}, [%rd8];
	add.f32 	%f251, %f237, %f241;
	add.f32 	%f252, %f238, %f245;
	add.f32 	%f253, %f239, %f243;
	add.f32 	%f254, %f240, %f246;
	mul.f32 	%f255, %f252, %f248;
	fma.rn.f32 	%f256, %f251, %f247, %f255;
	fma.rn.f32 	%f257, %f253, %f249, %f256;
	fma.rn.f32 	%f258, %f254, %f250, %f257;
	add.f32 	%f478, %f478, %f258;
	@%p24 bra 	$L__BB1_18;
	setp.eq.s32 	%p25, %r12, 2;
	ld.global.nc.v4.f32 	{%f259, %f260, %f261, %f262}, [%rd7+16];
	cvt.u64.u32 	%rd81, %r211;
	add.s64 	%rd82, %rd81, %rd6;
	shl.b64 	%rd83, %rd82, 2;
	add.s64 	%rd9, %rd2, %rd83;
	ld.global.nc.v4.f32 	{%f263, %f264, %f265, %f266}, [%rd9+16];
	add.s64 	%rd10, %rd3, %rd83;
	ld.global.nc.f32 	%f267, [%rd10+20];
	ld.global.nc.f32 	%f268, [%rd10+28];
	ld.global.nc.v4.f32 	{%f269, %f270, %f271, %f272}, [%rd8+16];
	add.f32 	%f273, %f259, %f263;
	add.f32 	%f274, %f260, %f267;
	add.f32 	%f275, %f261, %f265;
	add.f32 	%f276, %f262, %f268;
	mul.f32 	%f277, %f274, %f270;
	fma.rn.f32 	%f278, %f273, %f269, %f277;
	fma.rn.f32 	%f279, %f275, %f271, %f278;
	fma.rn.f32 	%f280, %f276, %f272, %f279;
	add.f32 	%f478, %f478, %f280;
	@%p25 bra 	$L__BB1_18;
	ld.global.nc.v4.f32 	{%f281, %f282, %f283, %f284}, [%rd7+32];
	ld.global.nc.v4.f32 	{%f285, %f286, %f287, %f288}, [%rd9+32];
	ld.global.nc.f32 	%f289, [%rd10+36];
	ld.global.nc.f32 	%f290, [%rd10+44];
	ld.global.nc.v4.f32 	{%f291, %f292, %f293, %f294}, [%rd8+32];
	add.f32 	%f295, %f281, %f285;
	add.f32 	%f296, %f282, %f289;
	add.f32 	%f297, %f283, %f287;
	add.f32 	%f298, %f284, %f290;
	mul.f32 	%f299, %f296, %f292;
	fma.rn.f32 	%f300, %f295, %f291, %f299;
	fma.rn.f32 	%f301, %f297, %f293, %f300;
	fma.rn.f32 	%f302, %f298, %f294, %f301;
	add.f32 	%f478, %f478, %f302;
$L__BB1_18:
	mul.f32 	%f303, %f70, %f478;
	shl.b32 	%r118, %r208, 2;
	mov.u32 	%r119, smem;
	add.s32 	%r120, %r119, %r118;
	st.shared.f32 	[%r120], %f303;
	add.s32 	%r208, %r208, %r7;
	setp.lt.s32 	%p26, %r208, %r21;
	@%p26 bra 	$L__BB1_11;
	bra.uni 	$L__BB1_43;
$L__BB1_19:
	shl.b32 	%r106, %r212, 2;
	mov.u32 	%r107, smem;
	add.s32 	%r108, %r107, %r106;
	st.shared.f32 	[%r108], %f1;
	add.s32 	%r212, %r212, %r7;
	setp.lt.s32 	%p20, %r212, %r21;
	@%p20 bra 	$L__BB1_19;
	bra.uni 	$L__BB1_43;
$L__BB1_20:
	setp.gt.s32 	%p5, %r76, 0;
	mov.u32 	%r220, %r228;
	@%p5 bra 	$L__BB1_21;
	bra.uni 	$L__BB1_42;
$L__BB1_21:
	mov.u32 	%r213, %r228;
$L__BB1_22:
	setp.lt.u32 	%p7, %r9, 7;
	add.s32 	%r87, %r213, %r207;
	mad.lo.s32 	%r33, %r87, %r76, %r3;
	mov.f32 	%f480, 0f00000000;
	mov.b32 	%r219, 0;
	@%p7 bra 	$L__BB1_25;
	and.b32  	%r88, %r76, 2147483640;
	neg.s32 	%r216, %r88;
	shl.b64 	%rd29, %rd6, 2;
	add.s64 	%rd30, %rd29, %rd2;
	add.s64 	%rd132, %rd30, 16;
	add.s64 	%rd31, %rd29, %rd3;
	add.s64 	%rd131, %rd31, 20;
	mov.f32 	%f480, 0f00000000;
	mov.u32 	%r214, %r33;
	mov.u32 	%r215, %r5;
$L__BB1_24:
	.pragma "nounroll";
	mul.wide.s32 	%rd32, %r215, 4;
	add.s64 	%rd33, %rd4, %rd32;
	mul.wide.s32 	%rd34, %r214, 4;
	add.s64 	%rd35, %rd1, %rd34;
	ld.global.nc.f32 	%f77, [%rd33];
	ld.global.nc.f32 	%f78, [%rd132+-16];
	add.f32 	%f79, %f77, %f78;
	ld.global.nc.f32 	%f80, [%rd35];
	fma.rn.f32 	%f81, %f79, %f80, %f480;
	ld.global.nc.f32 	%f82, [%rd33+4];
	ld.global.nc.f32 	%f83, [%rd131+-16];
	add.f32 	%f84, %f82, %f83;
	ld.global.nc.f32 	%f85, [%rd35+4];
	fma.rn.f32 	%f86, %f84, %f85, %f81;
	ld.global.nc.f32 	%f87, [%rd33+8];
	ld.global.nc.f32 	%f88, [%rd132+-8];
	add.f32 	%f89, %f87, %f88;
	ld.global.nc.f32 	%f90, [%rd35+8];
	fma.rn.f32 	%f91, %f89, %f90, %f86;
	ld.global.nc.f32 	%f92, [%rd33+12];
	ld.global.nc.f32 	%f93, [%rd131+-8];
	add.f32 	%f94, %f92, %f93;
	ld.global.nc.f32 	%f95, [%rd35+12];
	fma.rn.f32 	%f96, %f94, %f95, %f91;
	ld.global.nc.f32 	%f97, [%rd33+16];
	ld.global.nc.f32 	%f98, [%rd132];
	add.f32 	%f99, %f97, %f98;
	ld.global.nc.f32 	%f100, [%rd35+16];
	fma.rn.f32 	%f101, %f99, %f100, %f96;
	ld.global.nc.f32 	%f102, [%rd33+20];
	ld.global.nc.f32 	%f103, [%rd131];
	add.f32 	%f104, %f102, %f103;
	ld.global.nc.f32 	%f105, [%rd35+20];
	fma.rn.f32 	%f106, %f104, %f105, %f101;
	ld.global.nc.f32 	%f107, [%rd33+24];
	ld.global.nc.f32 	%f108, [%rd132+8];
	add.f32 	%f109, %f107, %f108;
	ld.global.nc.f32 	%f110, [%rd35+24];
	fma.rn.f32 	%f111, %f109, %f110, %f106;
	ld.global.nc.f32 	%f112, [%rd33+28];
	ld.global.nc.f32 	%f113, [%rd131+8];
	add.f32 	%f114, %f112, %f113;
	ld.global.nc.f32 	%f115, [%rd35+28];
	fma.rn.f32 	%f480, %f114, %f115, %f111;
	add.s32 	%r216, %r216, 8;
	add.s32 	%r215, %r215, 8;
	add.s64 	%rd132, %rd132, 32;
	add.s64 	%rd131, %rd131, 32;
	add.s32 	%r214, %r214, 8;
	setp.ne.s32 	%p8, %r216, 0;
	mov.u32 	%r219, %r11;
	@%p8 bra 	$L__BB1_24;
$L__BB1_25:
	setp.eq.s32 	%p9, %r10, 0;
	@%p9 bra 	$L__BB1_41;
	add.s32 	%r89, %r10, -1;
	setp.lt.u32 	%p10, %r89, 3;
	@%p10 bra 	$L__BB1_28;
	add.s32 	%r90, %r219, %r5;
	mul.wide.s32 	%rd36, %r90, 4;
	add.s64 	%rd37, %rd4, %rd36;
	ld.global.nc.f32 	%f116, [%rd37];
	add.s32 	%r91, %r219, %r4;
	mul.wide.u32 	%rd38, %r91, 4;
	add.s64 	%rd39, %rd2, %rd38;
	ld.global.nc.f32 	%f117, [%rd39];
	add.f32 	%f118, %f116, %f117;
	add.s32 	%r92, %r219, %r33;
	mul.wide.s32 	%rd40, %r92, 4;
	add.s64 	%rd41, %rd1, %rd40;
	ld.global.nc.f32 	%f119, [%rd41];
	fma.rn.f32 	%f120, %f118, %f119, %f480;
	ld.global.nc.f32 	%f121, [%rd37+4];
	cvt.u64.u32 	%rd42, %r219;
	add.s64 	%rd43, %rd42, %rd6;
	shl.b64 	%rd44, %rd43, 2;
	add.s64 	%rd45, %rd3, %rd44;
	add.s64 	%rd46, %rd2, %rd44;
	ld.global.nc.f32 	%f122, [%rd45+4];
	add.f32 	%f123, %f121, %f122;
	ld.global.nc.f32 	%f124, [%rd41+4];
	fma.rn.f32 	%f125, %f123, %f124, %f120;
	ld.global.nc.f32 	%f126, [%rd37+8];
	ld.global.nc.f32 	%f127, [%rd46+8];
	add.f32 	%f128, %f126, %f127;
	ld.global.nc.f32 	%f129, [%rd41+8];
	fma.rn.f32 	%f130, %f128, %f129, %f125;
	ld.global.nc.f32 	%f131, [%rd37+12];
	ld.global.nc.f32 	%f132, [%rd45+12];
	add.f32 	%f133, %f131, %f132;
	ld.global.nc.f32 	%f134, [%rd41+12];
	fma.rn.f32 	%f480, %f133, %f134, %f130;
	add.s32 	%r219, %r219, 4;
$L__BB1_28:
	setp.eq.s32 	%p11, %r6, 1;
	@%p11 bra 	$L__BB1_36;
	and.b32  	%r44, %r219, 1;
	add.s32 	%r93, %r219, %r5;
	mul.wide.s32 	%rd47, %r93, 4;
	add.s64 	%rd17, %rd4, %rd47;
	ld.global.nc.f32 	%f19, [%rd17];
	setp.eq.s32 	%p12, %r44, 0;
	@%p12 bra 	$L__BB1_31;
	add.s32 	%r94, %r219, %r4;
	mul.wide.u32 	%rd48, %r94, 4;
	add.s64 	%rd49, %rd3, %rd48;
	ld.global.nc.f32 	%f483, [%rd49];
	bra.uni 	$L__BB1_32;
$L__BB1_31:
	add.s32 	%r95, %r219, %r4;
	mul.wide.u32 	%rd50, %r95, 4;
	add.s64 	%rd51, %rd2, %rd50;
	ld.global.nc.f32 	%f483, [%rd51];
$L__BB1_32:
	setp.ne.s32 	%p13, %r44, 0;
	add.f32 	%f136, %f19, %f483;
	add.s32 	%r96, %r219, %r33;
	mul.wide.s32 	%rd52, %r96, 4;
	add.s64 	%rd18, %rd1, %rd52;
	ld.global.nc.f32 	%f137, [%rd18];
	fma.rn.f32 	%f23, %f136, %f137, %f480;
	ld.global.nc.f32 	%f24, [%rd17+4];
	@%p13 bra 	$L__BB1_34;
	cvt.u64.u32 	%rd57, %r219;
	add.s64 	%rd58, %rd57, %rd6;
	shl.b64 	%rd59, %rd58, 2;
	add.s64 	%rd60, %rd3, %rd59;
	ld.global.nc.f32 	%f484, [%rd60+4];
	bra.uni 	$L__BB1_35;
$L__BB1_34:
	cvt.u64.u32 	%rd53, %r219;
	add.s64 	%rd54, %rd53, %rd6;
	shl.b64 	%rd55, %rd54, 2;
	add.s64 	%rd56, %rd2, %rd55;
	ld.global.nc.f32 	%f484, [%rd56+4];
$L__BB1_35:
	add.f32 	%f138, %f24, %f484;
	ld.global.nc.f32 	%f139, [%rd18+4];
	fma.rn.f32 	%f480, %f138, %f139, %f23;
	add.s32 	%r219, %r219, 2;
$L__BB1_36:
	and.b32  	%r97, %r76, 1;
	setp.eq.b32 	%p14, %r97, 1;
	not.pred 	%p15, %p14;
	@%p15 bra 	$L__BB1_41;
	add.s32 	%r98, %r219, %r5;
	mul.wide.s32 	%rd61, %r98, 4;
	add.s64 	%rd62, %rd4, %rd61;
	ld.global.nc.f32 	%f31, [%rd62];
	and.b32  	%r99, %r219, 1;
	setp.eq.b32 	%p16, %r99, 1;
	not.pred 	%p17, %p16;
	@%p17 bra 	$L__BB1_39;
	add.s32 	%r100, %r219, %r4;
	mul.wide.u32 	%rd63, %r100, 4;
	add.s64 	%rd64, %rd3, %rd63;
	ld.global.nc.f32 	%f487, [%rd64];
	bra.uni 	$L__BB1_40;
$L__BB1_39:
	add.s32 	%r101, %r219, %r4;
	mul.wide.u32 	%rd65, %r101, 4;
	add.s64 	%rd66, %rd2, %rd65;
	ld.global.nc.f32 	%f487, [%rd66];
$L__BB1_40:
	add.f32 	%f140, %f31, %f487;
	add.s32 	%r102, %r219, %r33;
	mul.wide.s32 	%rd67, %r102, 4;
	add.s64 	%rd68, %rd1, %rd67;
	ld.global.nc.f32 	%f141, [%rd68];
	fma.rn.f32 	%f480, %f140, %f141, %f480;
$L__BB1_41:
	mul.f32 	%f142, %f70, %f480;
	shl.b32 	%r103, %r213, 2;
	mov.u32 	%r104, smem;
	add.s32 	%r105, %r104, %r103;
	st.shared.f32 	[%r105], %f142;
	add.s32 	%r213, %r213, %r7;
	setp.lt.s32 	%p18, %r213, %r21;
	@%p18 bra 	$L__BB1_22;
	bra.uni 	$L__BB1_43;
$L__BB1_42:
	shl.b32 	%r83, %r220, 2;
	mov.u32 	%r84, smem;
	add.s32 	%r85, %r84, %r83;
	st.shared.f32 	[%r85], %f1;
	add.s32 	%r220, %r220, %r7;
	setp.lt.s32 	%p6, %r220, %r21;
	@%p6 bra 	$L__BB1_42;
$L__BB1_43:
	setp.ge.s32 	%p27, %r228, %r21;
	bar.sync 	0;
	mov.f32 	%f490, 0fFF800000;
	@%p27 bra 	$L__BB1_46;
	mov.f32 	%f490, 0fFF800000;
	mov.u32 	%r221, %r228;
$L__BB1_45:
	shl.b32 	%r121, %r221, 2;
	mov.u32 	%r122, smem;
	add.s32 	%r123, %r122, %r121;
	ld.shared.f32 	%f306, [%r123];
	max.f32 	%f490, %f490, %f306;
	add.s32 	%r221, %r221, %r7;
	setp.lt.s32 	%p28, %r221, %r21;
	@%p28 bra 	$L__BB1_45;
$L__BB1_46:
	shr.u32 	%r124, %r228, 3;
	mov.u32 	%r125, smem;
	add.s32 	%r126, %r125, %r124;
	add.s32 	%r52, %r126, 256;
	setp.ne.s32 	%p29, %r8, 0;
	mov.b32 	%r127, %f490;
	shfl.sync.bfly.b32	%r128|%p30, %r127, 16, 31, -1;
	mov.b32 	%f307, %r128;
	max.f32 	%f308, %f490, %f307;
	mov.b32 	%r129, %f308;
	shfl.sync.bfly.b32	%r130|%p31, %r129, 8, 31, -1;
	mov.b32 	%f309, %r130;
	max.f32 	%f310, %f308, %f309;
	mov.b32 	%r131, %f310;
	shfl.sync.bfly.b32	%r132|%p32, %r131, 4, 31, -1;
	mov.b32 	%f311, %r132;
	max.f32 	%f312, %f310, %f311;
	mov.b32 	%r133, %f312;
	shfl.sync.bfly.b32	%r134|%p33, %r133, 2, 31, -1;
	mov.b32 	%f313, %r134;
	max.f32 	%f314, %f312, %f313;
	mov.b32 	%r135, %f314;
	shfl.sync.bfly.b32	%r136|%p34, %r135, 1, 31, -1;
	mov.b32 	%f315, %r136;
	max.f32 	%f40, %f314, %f315;
	@%p29 bra 	$L__BB1_48;
	st.shared.f32 	[%r52], %f40;
$L__BB1_48:
	shl.b32 	%r137, %r8, 2;
	add.s32 	%r139, %r125, %r137;
	add.s32 	%r53, %r139, 256;
	add.s32 	%r140, %r7, 31;
	shr.u32 	%r54, %r140, 5;
	setp.gt.u32 	%p35, %r228, 31;
	bar.sync 	0;
	@%p35 bra 	$L__BB1_53;
	setp.ge.u32 	%p36, %r228, %r54;
	mov.f32 	%f491, 0fFF800000;
	@%p36 bra 	$L__BB1_51;
	ld.shared.f32 	%f491, [%r53];
$L__BB1_51:
	setp.ne.s32 	%p37, %r8, 0;
	mov.b32 	%r141, %f491;
	shfl.sync.bfly.b32	%r142|%p38, %r141, 16, 31, -1;
	mov.b32 	%f317, %r142;
	max.f32 	%f318, %f491, %f317;
	mov.b32 	%r143, %f318;
	shfl.sync.bfly.b32	%r144|%p39, %r143, 8, 31, -1;
	mov.b32 	%f319, %r144;
	max.f32 	%f320, %f318, %f319;
	mov.b32 	%r145, %f320;
	shfl.sync.bfly.b32	%r146|%p40, %r145, 4, 31, -1;
	mov.b32 	%f321, %r146;
	max.f32 	%f322, %f320, %f321;
	mov.b32 	%r147, %f322;
	shfl.sync.bfly.b32	%r148|%p41, %r147, 2, 31, -1;
	mov.b32 	%f323, %r148;
	max.f32 	%f324, %f322, %f323;
	mov.b32 	%r149, %f324;
	shfl.sync.bfly.b32	%r150|%p42, %r149, 1, 31, -1;
	mov.b32 	%f325, %r150;
	max.f32 	%f43, %f324, %f325;
	@%p37 bra 	$L__BB1_53;
	st.shared.f32 	[smem+256], %f43;
$L__BB1_53:
	setp.ge.s32 	%p43, %r228, %r21;
	bar.sync 	0;
	ld.shared.f32 	%f327, [smem+256];
	max.f32 	%f44, %f474, %f327;
	sub.f32 	%f328, %f474, %f44;
	fma.rn.f32 	%f329, %f328, 0f3BBB989D, 0f3F000000;
	cvt.sat.f32.f32 	%f330, %f329;
	mov.f32 	%f331, 0f4B400001;
	mov.f32 	%f332, 0f437C0000;
	fma.rm.f32 	%f333, %f330, %f332, %f331;
	add.f32 	%f334, %f333, 0fCB40007F;
	neg.f32 	%f335, %f334;
	fma.rn.f32 	%f336, %f328, 0f3FB8AA3B, %f335;
	fma.rn.f32 	%f337, %f328, 0f32A57060, %f336;
	mov.b32 	%r151, %f333;
	shl.b32 	%r152, %r151, 23;
	mov.b32 	%f338, %r152;
	ex2.approx.ftz.f32 	%f339, %f337;
	mul.f32 	%f45, %f339, %f338;
	mov.f32 	%f493, 0f00000000;
	@%p43 bra 	$L__BB1_56;
	mov.f32 	%f493, 0f00000000;
	mov.u32 	%r222, %r228;
$L__BB1_55:
	shl.b32 	%r153, %r222, 2;
	add.s32 	%r155, %r125, %r153;
	ld.shared.f32 	%f341, [%r155];
	sub.f32 	%f342, %f341, %f44;
	fma.rn.f32 	%f343, %f342, 0f3BBB989D, 0f3F000000;
	cvt.sat.f32.f32 	%f344, %f343;
	mov.f32 	%f345, 0f4B400001;
	mov.f32 	%f346, 0f437C0000;
	fma.rm.f32 	%f347, %f344, %f346, %f345;
	add.f32 	%f348, %f347, 0fCB40007F;
	neg.f32 	%f349, %f348;
	fma.rn.f32 	%f350, %f342, 0f3FB8AA3B, %f349;
	fma.rn.f32 	%f351, %f342, 0f32A57060, %f350;
	mov.b32 	%r156, %f347;
	shl.b32 	%r157, %r156, 23;
	mov.b32 	%f352, %r157;
	ex2.approx.ftz.f32 	%f353, %f351;
	mul.f32 	%f354, %f353, %f352;
	st.shared.f32 	[%r155], %f354;
	add.f32 	%f493, %f493, %f354;
	add.s32 	%r222, %r222, %r7;
	setp.lt.s32 	%p44, %r222, %r21;
	@%p44 bra 	$L__BB1_55;
$L__BB1_56:
	setp.ne.s32 	%p45, %r8, 0;
	mov.b32 	%r158, %f493;
	shfl.sync.bfly.b32	%r159|%p46, %r158, 16, 31, -1;
	mov.b32 	%f355, %r159;
	add.f32 	%f356, %f493, %f355;
	mov.b32 	%r160, %f356;
	shfl.sync.bfly.b32	%r161|%p47, %r160, 8, 31, -1;
	mov.b32 	%f357, %r161;
	add.f32 	%f358, %f356, %f357;
	mov.b32 	%r162, %f358;
	shfl.sync.bfly.b32	%r163|%p48, %r162, 4, 31, -1;
	mov.b32 	%f359, %r163;
	add.f32 	%f360, %f358, %f359;
	mov.b32 	%r164, %f360;
	shfl.sync.bfly.b32	%r165|%p49, %r164, 2, 31, -1;
	mov.b32 	%f361, %r165;
	add.f32 	%f362, %f360, %f361;
	mov.b32 	%r166, %f362;
	shfl.sync.bfly.b32	%r167|%p50, %r166, 1, 31, -1;
	mov.b32 	%f363, %r167;
	add.f32 	%f49, %f362, %f363;
	@%p45 bra 	$L__BB1_58;
	st.shared.f32 	[%r52], %f49;
$L__BB1_58:
	setp.gt.u32 	%p51, %r228, 31;
	bar.sync 	0;
	@%p51 bra 	$L__BB1_63;
	setp.ge.u32 	%p52, %r228, %r54;
	mov.f32 	%f494, 0f00000000;
	@%p52 bra 	$L__BB1_61;
	ld.shared.f32 	%f494, [%r53];
$L__BB1_61:
	setp.ne.s32 	%p53, %r8, 0;
	mov.b32 	%r168, %f494;
	shfl.sync.bfly.b32	%r169|%p54, %r168, 16, 31, -1;
	mov.b32 	%f365, %r169;
	add.f32 	%f366, %f494, %f365;
	mov.b32 	%r170, %f366;
	shfl.sync.bfly.b32	%r171|%p55, %r170, 8, 31, -1;
	mov.b32 	%f367, %r171;
	add.f32 	%f368, %f366, %f367;
	mov.b32 	%r172, %f368;
	shfl.sync.bfly.b32	%r173|%p56, %r172, 4, 31, -1;
	mov.b32 	%f369, %r173;
	add.f32 	%f370, %f368, %f369;
	mov.b32 	%r174, %f370;
	shfl.sync.bfly.b32	%r175|%p57, %r174, 2, 31, -1;
	mov.b32 	%f371, %r175;
	add.f32 	%f372, %f370, %f371;
	mov.b32 	%r176, %f372;
	shfl.sync.bfly.b32	%r177|%p58, %r176, 1, 31, -1;
	mov.b32 	%f373, %r177;
	add.f32 	%f52, %f372, %f373;
	@%p53 bra 	$L__BB1_63;
	st.shared.f32 	[smem+256], %f52;
$L__BB1_63:
	setp.ge.s32 	%p59, %r228, %r76;
	bar.sync 	0;
	ld.shared.f32 	%f374, [smem+256];
	fma.rn.f32 	%f473, %f473, %f45, %f374;
	@%p59 bra 	$L__BB1_82;
	shl.b32 	%r178, %r206, 6;
	sub.s32 	%r179, %r18, %r178;
	sub.s32 	%r57, %r179, %r20;
	and.b32  	%r58, %r18, 3;
	add.s32 	%r59, %r179, -1;
	mov.u32 	%r223, %r228;
$L__BB1_65:
	ld.param.u64 	%rd128, [_Z41attention_fwd_kernel_sinusoidal_hybrid_v2ILi64EEvPKfS1_S1_S1_S1_Pfiiiiif_param_5];
	setp.eq.s32 	%p60, %r207, 0;
	add.s32 	%r180, %r223, %r5;
	cvta.to.global.u64 	%rd84, %rd128;
	mul.wide.s32 	%rd85, %r180, 4;
	add.s64 	%rd19, %rd84, %rd85;
	mov.f32 	%f495, 0f00000000;
	@%p60 bra 	$L__BB1_67;
	ld.global.f32 	%f495, [%rd19];
$L__BB1_67:
	setp.lt.s32 	%p61, %r21, 1;
	mov.f32 	%f503, 0f00000000;
	@%p61 bra 	$L__BB1_81;
	setp.lt.u32 	%p62, %r59, 15;
	add.s32 	%r61, %r223, %r3;
	mov.f32 	%f503, 0f00000000;
	mov.b32 	%r226, 0;
	@%p62 bra 	$L__BB1_71;
	mov.f32 	%f503, 0f00000000;
	mov.b32 	%r224, 0;
$L__BB1_70:
	.pragma "nounroll";
	add.s32 	%r183, %r224, %r207;
	mad.lo.s32 	%r184, %r183, %r76, %r61;
	shl.b32 	%r185, %r224, 2;
	add.s32 	%r187, %r125, %r185;
	ld.shared.v4.f32 	{%f380, %f381, %f382, %f383}, [%r187];
	mul.wide.s32 	%rd86, %r184, 4;
	add.s64 	%rd87, %rd5, %rd86;
	ld.global.nc.f32 	%f384, [%rd87];
	fma.rn.f32 	%f385, %f380, %f384, %f503;
	mul.wide.s32 	%rd88, %r76, 4;
	add.s64 	%rd89, %rd87, %rd88;
	ld.global.nc.f32 	%f386, [%rd89];
	fma.rn.f32 	%f387, %f381, %f386, %f385;
	add.s64 	%rd90, %rd89, %rd88;
	ld.global.nc.f32 	%f388, [%rd90];
	fma.rn.f32 	%f389, %f382, %f388, %f387;
	add.s64 	%rd91, %rd90, %rd88;
	ld.global.nc.f32 	%f390, [%rd91];
	fma.rn.f32 	%f391, %f383, %f390, %f389;
	ld.shared.v4.f32 	{%f392, %f393, %f394, %f395}, [%r187+16];
	add.s64 	%rd92, %rd91, %rd88;
	ld.global.nc.f32 	%f396, [%rd92];
	fma.rn.f32 	%f397, %f392, %f396, %f391;
	add.s64 	%rd93, %rd92, %rd88;
	ld.global.nc.f32 	%f398, [%rd93];
	fma.rn.f32 	%f399, %f393, %f398, %f397;
	add.s64 	%rd94, %rd93, %rd88;
	ld.global.nc.f32 	%f400, [%rd94];
	fma.rn.f32 	%f401, %f394, %f400, %f399;
	add.s64 	%rd95, %rd94, %rd88;
	ld.global.nc.f32 	%f402, [%rd95];
	fma.rn.f32 	%f403, %f395, %f402, %f401;
	ld.shared.v4.f32 	{%f404, %f405, %f406, %f407}, [%r187+32];
	add.s64 	%rd96, %rd95, %rd88;
	ld.global.nc.f32 	%f408, [%rd96];
	fma.rn.f32 	%f409, %f404, %f408, %f403;
	add.s64 	%rd97, %rd96, %rd88;
	ld.global.nc.f32 	%f410, [%rd97];
	fma.rn.f32 	%f411, %f405, %f410, %f409;
	add.s64 	%rd98, %rd97, %rd88;
	ld.global.nc.f32 	%f412, [%rd98];
	fma.rn.f32 	%f413, %f406, %f412, %f411;
	add.s64 	%rd99, %rd98, %rd88;
	ld.global.nc.f32 	%f414, [%rd99];
	fma.rn.f32 	%f415, %f407, %f414, %f413;
	ld.shared.v4.f32 	{%f416, %f417, %f418, %f419}, [%r187+48];
	add.s64 	%rd100, %rd99, %rd88;
	ld.global.nc.f32 	%f420, [%rd100];
	fma.rn.f32 	%f421, %f416, %f420, %f415;
	add.s64 	%rd101, %rd100, %rd88;
	ld.global.nc.f32 	%f422, [%rd101];
	fma.rn.f32 	%f423, %f417, %f422, %f421;
	add.s64 	%rd102, %rd101, %rd88;
	ld.global.nc.f32 	%f424, [%rd102];
	fma.rn.f32 	%f425, %f418, %f424, %f423;
	add.s64 	%rd103, %rd102, %rd88;
	ld.global.nc.f32 	%f426, [%rd103];
	fma.rn.f32 	%f503, %f419, %f426, %f425;
	add.s32 	%r224, %r224, 16;
	setp.ne.s32 	%p63, %r224, %r57;
	mov.u32 	%r226, %r57;
	@%p63 bra 	$L__BB1_70;
$L__BB1_71:
	setp.eq.s32 	%p64, %r20, 0;
	@%p64 bra 	$L__BB1_81;
	add.s32 	%r188, %r20, -1;
	setp.lt.u32 	%p65, %r188, 7;
	@%p65 bra 	$L__BB1_74;
	add.s32 	%r189, %r226, %r207;
	mad.lo.s32 	%r190, %r189, %r76, %r61;
	shl.b32 	%r191, %r226, 2;
	add.s32 	%r193, %r125, %r191;
	ld.shared.f32 	%f428, [%r193];
	mul.wide.s32 	%rd104, %r190, 4;
	add.s64 	%rd105, %rd5, %rd104;
	ld.global.nc.f32 	%f429, [%rd105];
	fma.rn.f32 	%f430, %f428, %f429, %f503;
	ld.shared.f32 	%f431, [%r193+4];
	mul.wide.s32 	%rd106, %r76, 4;
	add.s64 	%rd107, %rd105, %rd106;
	ld.global.nc.f32 	%f432, [%rd107];
	fma.rn.f32 	%f433, %f431, %f432, %f430;
	ld.shared.f32 	%f434, [%r193+8];
	add.s64 	%rd108, %rd107, %rd106;
	ld.global.nc.f32 	%f435, [%rd108];
	fma.rn.f32 	%f436, %f434, %f435, %f433;
	ld.shared.f32 	%f437, [%r193+12];
	add.s64 	%rd109, %rd108, %rd106;
	ld.global.nc.f32 	%f438, [%rd109];
	fma.rn.f32 	%f439, %f437, %f438, %f436;
	ld.shared.f32 	%f440, [%r193+16];
	add.s64 	%rd110, %rd109, %rd106;
	ld.global.nc.f32 	%f441, [%rd110];
	fma.rn.f32 	%f442, %f440, %f441, %f439;
	ld.shared.f32 	%f443, [%r193+20];
	add.s64 	%rd111, %rd110, %rd106;
	ld.global.nc.f32 	%f444, [%rd111];
	fma.rn.f32 	%f445, %f443, %f444, %f442;
	ld.shared.f32 	%f446, [%r193+24];
	add.s64 	%rd112, %rd111, %rd106;
	ld.global.nc.f32 	%f447, [%rd112];
	fma.rn.f32 	%f448, %f446, %f447, %f445;
	ld.shared.f32 	%f449, [%r193+28];
	add.s64 	%rd113, %rd112, %rd106;
	ld.global.nc.f32 	%f450, [%rd113];
	fma.rn.f32 	%f503, %f449, %f450, %f448;
	add.s32 	%r226, %r226, 8;
$L__BB1_74:
	setp.eq.s32 	%p66, %r19, 0;
	@%p66 bra 	$L__BB1_81;
	add.s32 	%r194, %r19, -1;
	setp.lt.u32 	%p67, %r194, 3;
	@%p67 bra 	$L__BB1_77;
	add.s32 	%r195, %r226, %r207;
	mad.lo.s32 	%r196, %r195, %r76, %r61;
	shl.b32 	%r197, %r226, 2;
	add.s32 	%r199, %r125, %r197;
	ld.shared.f32 	%f452, [%r199];
	mul.wide.s32 	%rd114, %r196, 4;
	add.s64 	%rd115, %rd5, %rd114;
	ld.global.nc.f32 	%f453, [%rd115];
	fma.rn.f32 	%f454, %f452, %f453, %f503;
	ld.shared.f32 	%f455, [%r199+4];
	mul.wide.s32 	%rd116, %r76, 4;
	add.s64 	%rd117, %rd115, %rd116;
	ld.global.nc.f32 	%f456, [%rd117];
	fma.rn.f32 	%f457, %f455, %f456, %f454;
	ld.shared.f32 	%f458, [%r199+8];
	add.s64 	%rd118, %rd117, %rd116;
	ld.global.nc.f32 	%f459, [%rd118];
	fma.rn.f32 	%f460, %f458, %f459, %f457;
	ld.shared.f32 	%f461, [%r199+12];
	add.s64 	%rd119, %rd118, %rd116;
	ld.global.nc.f32 	%f462, [%rd119];
	fma.rn.f32 	%f503, %f461, %f462, %f460;
	add.s32 	%r226, %r226, 4;
$L__BB1_77:
	setp.eq.s32 	%p68, %r58, 0;
	@%p68 bra 	$L__BB1_81;
	setp.eq.s32 	%p69, %r58, 1;
	add.s32 	%r200, %r226, %r207;
	mad.lo.s32 	%r201, %r200, %r76, %r61;
	shl.b32 	%r202, %r226, 2;
	add.s32 	%r69, %r125, %r202;
	ld.shared.f32 	%f463, [%r69];
	mul.wide.s32 	%rd120, %r201, 4;
	add.s64 	%rd20, %rd5, %rd120;
	ld.global.nc.f32 	%f464, [%rd20];
	fma.rn.f32 	%f503, %f463, %f464, %f503;
	@%p69 bra 	$L__BB1_81;
	setp.eq.s32 	%p70, %r58, 2;
	ld.shared.f32 	%f465, [%r69+4];
	mul.wide.s32 	%rd21, %r76, 4;
	add.s64 	%rd22, %rd20, %rd21;
	ld.global.nc.f32 	%f466, [%rd22];
	fma.rn.f32 	%f503, %f465, %f466, %f503;
	@%p70 bra 	$L__BB1_81;
	ld.shared.f32 	%f467, [%r69+8];
	add.s64 	%rd121, %rd22, %rd21;
	ld.global.nc.f32 	%f468, [%rd121];
	fma.rn.f32 	%f503, %f467, %f468, %f503;
$L__BB1_81:
	ld.param.u64 	%rd129, [_Z41attention_fwd_kernel_sinusoidal_hybrid_v2ILi64EEvPKfS1_S1_S1_S1_Pfiiiiif_param_5];
	fma.rn.f32 	%f469, %f45, %f495, %f503;
	cvta.to.global.u64 	%rd122, %rd129;
	add.s64 	%rd124, %rd122, %rd85;
	st.global.f32 	[%rd124], %f469;
	add.s32 	%r223, %r223, %r7;
	setp.lt.s32 	%p71, %r223, %r76;
	@%p71 bra 	$L__BB1_65;
$L__BB1_82:
	bar.sync 	0;
	setp.lt.s32 	%p72, %r17, %r75;
	add.s32 	%r206, %r206, 1;
	mov.u32 	%r207, %r17;
	mov.f32 	%f474, %f44;
	@%p72 bra 	$L__BB1_3;
	bra.uni 	$L__BB1_5;

}
	// .globl	_Z23add_sinusoidal_separatePKfS0_S0_Pfiii
.visible .entry _Z23add_sinusoidal_separatePKfS0_S0_Pfiii(
	.param .u64 .ptr .align 1 _Z23add_sinusoidal_separatePKfS0_S0_Pfiii_param_0,
	.param .u64 .ptr .align 1 _Z23add_sinusoidal_separatePKfS0_S0_Pfiii_param_1,
	.param .u64 .ptr .align 1 _Z23add_sinusoidal_separatePKfS0_S0_Pfiii_param_2,
	.param .u64 .ptr .align 1 _Z23add_sinusoidal_separatePKfS0_S0_Pfiii_param_3,
	.param .u32 _Z23add_sinusoidal_separatePKfS0_S0_Pfiii_param_4,
	.param .u32 _Z23add_sinusoidal_separatePKfS0_S0_Pfiii_param_5,
	.param .u32 _Z23add_sinusoidal_separatePKfS0_S0_Pfiii_param_6
)
{
	.reg .pred 	%p<8>;
	.reg .b32 	%r<28>;
	.reg .b32 	%f<21>;
	.reg .b64 	%rd<23>;

	ld.param.u64 	%rd5, [_Z23add_sinusoidal_separatePKfS0_S0_Pfiii_param_0];
	ld.param.u64 	%rd6, [_Z23add_sinusoidal_separatePKfS0_S0_Pfiii_param_1];
	ld.param.u64 	%rd7, [_Z23add_sinusoidal_separatePKfS0_S0_Pfiii_param_2];
	ld.param.u64 	%rd8, [_Z23add_sinusoidal_separatePKfS0_S0_Pfiii_param_3];
	ld.param.u32 	%r19, [_Z23add_sinusoidal_separatePKfS0_S0_Pfiii_param_4];
	ld.param.u32 	%r17, [_Z23add_sinusoidal_separatePKfS0_S0_Pfiii_param_5];
	ld.param.u32 	%r18, [_Z23add_sinusoidal_separatePKfS0_S0_Pfiii_param_6];
	cvta.to.global.u64 	%rd1, %rd8;
	cvta.to.global.u64 	%rd2, %rd6;
	cvta.to.global.u64 	%rd3, %rd7;
	cvta.to.global.u64 	%rd4, %rd5;
	mov.u32 	%r1, %ctaid.x;
	setp.ge.s32 	%p1, %r1, %r19;
	@%p1 bra 	$L__BB2_11;
	rem.s32 	%r2, %r1, %r18;
	and.b32  	%r20, %r17, 3;
	setp.ne.s32 	%p2, %r20, 0;
	@%p2 bra 	$L__BB2_5;
	mov.u32 	%r22, %tid.x;
	shl.b32 	%r26, %r22, 2;
	setp.ge.s32 	%p6, %r26, %r17;
	@%p6 bra 	$L__BB2_11;
	mul.lo.s32 	%r4, %r17, %r1;
	mul.lo.s32 	%r5, %r2, %r17;
	mov.u32 	%r23, %ntid.x;
	shl.b32 	%r6, %r23, 2;
$L__BB2_4:
	add.s32 	%r24, %r26, %r4;
	add.s32 	%r25, %r26, %r5;
	mul.wide.s32 	%rd17, %r24, 4;
	add.s64 	%rd18, %rd4, %rd17;
	ld.global.nc.v4.f32 	{%f6, %f7, %f8, %f9}, [%rd18];
	mul.wide.s32 	%rd19, %r25, 4;
	add.s64 	%rd20, %rd2, %rd19;
	ld.global.nc.v4.f32 	{%f10, %f11, %f12, %f13}, [%rd20];
	add.s64 	%rd21, %rd3, %rd19;
	ld.global.nc.f32 	%f14, [%rd21+4];
	ld.global.nc.f32 	%f15, [%rd21+12];
	add.f32 	%f16, %f6, %f10;
	add.f32 	%f17, %f7, %f14;
	add.f32 	%f18, %f8, %f12;
	add.f32 	%f19, %f9, %f15;
	add.s64 	%rd22, %rd1, %rd17;
	st.global.v4.f32 	[%rd22], {%f16, %f17, %f18, %f19};
	add.s32 	%r26, %r26, %r6;
	setp.lt.s32 	%p7, %r26, %r17;
	@%p7 bra 	$L__BB2_4;
	bra.uni 	$L__BB2_11;
$L__BB2_5:
	mov.u32 	%r27, %tid.x;
	setp.ge.s32 	%p3, %r27, %r17;
	@%p3 bra 	$L__BB2_11;
	mul.lo.s32 	%r10, %r17, %r1;
	mul.lo.s32 	%r11, %r2, %r17;
	mov.u32 	%r12, %ntid.x;
$L__BB2_7:
	add.s32 	%r14, %r27, %r10;
	add.s32 	%r15, %r27, %r11;
	mul.wide.s32 	%rd9, %r14, 4;
	add.s64 	%rd10, %rd4, %rd9;
	ld.global.nc.f32 	%f1, [%rd10];
	and.b32  	%r21, %r27, 1;
	setp.eq.b32 	%p4, %r21, 1;
	@%p4 bra 	$L__BB2_9;
	mul.wide.s32 	%rd13, %r15, 4;
	add.s64 	%rd14, %rd2, %rd13;
	ld.global.nc.f32 	%f20, [%rd14];
	bra.uni 	$L__BB2_10;
$L__BB2_9:
	mul.wide.s32 	%rd11, %r15, 4;
	add.s64 	%rd12, %rd3, %rd11;
	ld.global.nc.f32 	%f20, [%rd12];
$L__BB2_10:
	add.f32 	%f5, %f1, %f20;
	add.s64 	%rd16, %rd1, %rd9;
	st.global.f32 	[%rd16], %f5;
	add.s32 	%r27, %r27, %r12;
	setp.lt.s32 	%p5, %r27, %r17;
	@%p5 bra 	$L__BB2_7;
$L__BB2_11:
	ret;

}
	// .globl	_Z16attention_kernelILi64EEvPKfS1_S1_Pfiiiiif
.visible .entry _Z16attention_kernelILi64EEvPKfS1_S1_Pfiiiiif(
	.param .u64 .ptr .align 1 _Z16attention_kernelILi64EEvPKfS1_S1_Pfiiiiif_param_0,
	.param .u64 .ptr .align 1 _Z16attention_kernelILi64EEvPKfS1_S1_Pfiiiiif_param_1,
	.param .u64 .ptr .align 1 _Z16attention_kernelILi64EEvPKfS1_S1_Pfiiiiif_param_2,
	.param .u64 .ptr .align 1 _Z16attention_kernelILi64EEvPKfS1_S1_Pfiiiiif_param_3,
	.param .u32 _Z16attention_kernelILi64EEvPKfS1_S1_Pfiiiiif_param_4,
	.param .u32 _Z16attention_kernelILi64EEvPKfS1_S1_Pfiiiiif_param_5,
	.param .u32 _Z16attention_kernelILi64EEvPKfS1_S1_Pfiiiiif_param_6,
	.param .u32 _Z16attention_kernelILi64EEvPKfS1_S1_Pfiiiiif_param_7,
	.param .u32 _Z16attention_kernelILi64EEvPKfS1_S1_Pfiiiiif_param_8,
	.param .f32 _Z16attention_kernelILi64EEvPKfS1_S1_Pfiiiiif_param_9
)
{
	.reg .pred 	%p<72>;
	.reg .b32 	%r<217>;
	.reg .b32 	%f<443>;
	.reg .b64 	%rd<78>;

	ld.param.u64 	%rd15, [_Z16attention_kernelILi64EEvPKfS1_S1_Pfiiiiif_param_0];
	ld.param.u64 	%rd16, [_Z16attention_kernelILi64EEvPKfS1_S1_Pfiiiiif_param_1];
	ld.param.u64 	%rd17, [_Z16attention_kernelILi64EEvPKfS1_S1_Pfiiiiif_param_2];
	ld.param.u64 	%rd18, [_Z16attention_kernelILi64EEvPKfS1_S1_Pfiiiiif_param_3];
	ld.param.u32 	%r75, [_Z16attention_kernelILi64EEvPKfS1_S1_Pfiiiiif_param_6];
	ld.param.u32 	%r76, [_Z16attention_kernelILi64EEvPKfS1_S1_Pfiiiiif_param_7];
	ld.param.u32 	%r77, [_Z16attention_kernelILi64EEvPKfS1_S1_Pfiiiiif_param_8];
	ld.param.f32 	%f59, [_Z16attention_kernelILi64EEvPKfS1_S1_Pfiiiiif_param_9];
	cvta.to.global.u64 	%rd1, %rd16;
	cvta.to.global.u64 	%rd2, %rd15;
	cvta.to.global.u64 	%rd3, %rd17;
	cvta.to.global.u64 	%rd4, %rd18;
	mov.u32 	%r1, %ctaid.x;
	setp.ge.s32 	%p1, %r1, %r75;
	@%p1 bra 	$L__BB3_8;
	mov.u32 	%r78, %ctaid.y;
	mov.u32 	%r216, %tid.x;
	mul.lo.s32 	%r79, %r77, %r76;
	mul.lo.s32 	%r3, %r79, %r78;
	mad.lo.s32 	%r80, %r78, %r75, %r1;
	mul.lo.s32 	%r4, %r80, %r77;
	setp.lt.s32 	%p2, %r76, 1;
	mov.f32 	%f415, 0f00000000;
	@%p2 bra 	$L__BB3_5;
	and.b32  	%r5, %r77, 3;
	mov.u32 	%r6, %ntid.x;
	and.b32  	%r7, %r216, 31;
	shr.u32 	%r82, %r216, 3;
	mov.u32 	%r83, smem;
	add.s32 	%r84, %r83, 256;
	add.s32 	%r8, %r84, %r82;
	add.s32 	%r85, %r6, 31;
	shr.u32 	%r9, %r85, 5;
	shl.b32 	%r86, %r216, 2;
	and.b32  	%r87, %r86, 124;
	add.s32 	%r10, %r84, %r87;
	add.s32 	%r11, %r77, -1;
	and.b32  	%r12, %r77, 15;
	and.b32  	%r13, %r77, 7;
	shr.u32 	%r88, %r11, 2;
	add.s32 	%r89, %r88, 1;
	mul.f32 	%f1, %f59, 0f00000000;
	and.b32  	%r14, %r77, 2147483632;
	and.b32  	%r15, %r89, 3;
	and.b32  	%r16, %r89, 2147483644;
	neg.s32 	%r17, %r14;
	add.s64 	%rd5, %rd2, 32;
	add.s64 	%rd6, %rd1, 32;
	mov.f32 	%f416, 0fFF800000;
	mov.f32 	%f415, 0f00000000;
	mov.b32 	%r194, 0;
	mov.u32 	%r195, %r194;
$L__BB3_3:
	add.s32 	%r21, %r195, 64;
	min.s32 	%r22, %r76, %r21;
	and.b32  	%r23, %r22, 7;
	and.b32  	%r24, %r22, 15;
	sub.s32 	%r25, %r22, %r195;
	setp.ge.s32 	%p3, %r216, %r25;
	@%p3 bra 	$L__BB3_36;
	setp.ne.s32 	%p4, %r5, 0;
	@%p4 bra 	$L__BB3_20;
	bra.uni 	$L__BB3_9;
$L__BB3_5:
	setp.ge.s32 	%p70, %r216, %r77;
	@%p70 bra 	$L__BB3_8;
	mov.u32 	%r18, %ntid.x;
$L__BB3_7:
	add.s32 	%r193, %r216, %r4;
	mul.wide.s32 	%rd76, %r193, 4;
	add.s64 	%rd77, %rd4, %rd76;
	ld.global.f32 	%f412, [%rd77];
	div.rn.f32 	%f413, %f412, %f415;
	st.global.f32 	[%rd77], %f413;
	add.s32 	%r216, %r216, %r18;
	setp.lt.s32 	%p71, %r216, %r77;
	@%p71 bra 	$L__BB3_7;
$L__BB3_8:
	ret;
$L__BB3_9:
	setp.gt.s32 	%p16, %r77, 0;
	mov.u32 	%r200, %r216;
	@%p16 bra 	$L__BB3_10;
	bra.uni 	$L__BB3_19;
$L__BB3_10:
	mov.u32 	%r196, %r216;
$L__BB3_11:
	setp.lt.u32 	%p18, %r11, 12;
	add.s32 	%r110, %r196, %r195;
	mad.lo.s32 	%r27, %r110, %r77, %r3;
	mov.f32 	%f420, 0f00000000;
	mov.b32 	%r199, 0;
	@%p18 bra 	$L__BB3_14;
	mov.f32 	%f420, 0f00000000;
	mov.b32 	%r199, 0;
	mov.u32 	%r198, %r199;
$L__BB3_13:
	.pragma "nounroll";
	add.s32 	%r112, %r199, %r4;
	mul.wide.s32 	%rd33, %r112, 4;
	add.s64 	%rd34, %rd2, %rd33;
	ld.global.nc.v4.f32 	{%f158, %f159, %f160, %f161}, [%rd34];
	add.s32 	%r113, %r199, %r27;
	mul.wide.s32 	%rd35, %r113, 4;
	add.s64 	%rd36, %rd1, %rd35;
	ld.global.nc.v4.f32 	{%f162, %f163, %f164, %f165}, [%rd36];
	mul.f32 	%f166, %f159, %f163;
	fma.rn.f32 	%f167, %f158, %f162, %f166;
	fma.rn.f32 	%f168, %f160, %f164, %f167;
	fma.rn.f32 	%f169, %f161, %f165, %f168;
	add.f32 	%f170, %f420, %f169;
	ld.global.nc.v4.f32 	{%f171, %f172, %f173, %f174}, [%rd34+16];
	ld.global.nc.v4.f32 	{%f175, %f176, %f177, %f178}, [%rd36+16];
	mul.f32 	%f179, %f172, %f176;
	fma.rn.f32 	%f180, %f171, %f175, %f179;
	fma.rn.f32 	%f181, %f173, %f177, %f180;
	fma.rn.f32 	%f182, %f174, %f178, %f181;
	add.f32 	%f183, %f170, %f182;
	ld.global.nc.v4.f32 	{%f184, %f185, %f186, %f187}, [%rd34+32];
	ld.global.nc.v4.f32 	{%f188, %f189, %f190, %f191}, [%rd36+32];
	mul.f32 	%f192, %f185, %f189;
	fma.rn.f32 	%f193, %f184, %f188, %f192;
	fma.rn.f32 	%f194, %f186, %f190, %f193;
	fma.rn.f32 	%f195, %f187, %f191, %f194;
	add.f32 	%f196, %f183, %f195;
	ld.global.nc.v4.f32 	{%f197, %f198, %f199, %f200}, [%rd34+48];
	ld.global.nc.v4.f32 	{%f201, %f202, %f203, %f204}, [%rd36+48];
	mul.f32 	%f205, %f198, %f202;
	fma.rn.f32 	%f206, %f197, %f201, %f205;
	fma.rn.f32 	%f207, %f199, %f203, %f206;
	fma.rn.f32 	%f208, %f200, %f204, %f207;
	add.f32 	%f420, %f196, %f208;
	add.s32 	%r199, %r199, 16;
	add.s32 	%r198, %r198, 4;
	setp.ne.s32 	%p19, %r198, %r16;
	@%p19 bra 	$L__BB3_13;
$L__BB3_14:
	setp.eq.s32 	%p20, %r15, 0;
	@%p20 bra 	$L__BB3_18;
	setp.eq.s32 	%p21, %r15, 1;
	add.s32 	%r114, %r199, %r4;
	mul.wide.s32 	%rd37, %r114, 4;
	add.s64 	%rd7, %rd2, %rd37;
	ld.global.nc.v4.f32 	{%f209, %f210, %f211, %f212}, [%rd7];
	add.s32 	%r115, %r199, %r27;
	mul.wide.s32 	%rd38, %r115, 4;
	add.s64 	%rd8, %rd1, %rd38;
	ld.global.nc.v4.f32 	{%f213, %f214, %f215, %f216}, [%rd8];
	mul.f32 	%f217, %f210, %f214;
	fma.rn.f32 	%f218, %f209, %f213, %f217;
	fma.rn.f32 	%f219, %f211, %f215, %f218;
	fma.rn.f32 	%f220, %f212, %f216, %f219;
	add.f32 	%f420, %f420, %f220;
	@%p21 bra 	$L__BB3_18;
	setp.eq.s32 	%p22, %r15, 2;
	ld.global.nc.v4.f32 	{%f221, %f222, %f223, %f224}, [%rd7+16];
	ld.global.nc.v4.f32 	{%f225, %f226, %f227, %f228}, [%rd8+16];
	mul.f32 	%f229, %f222, %f226;
	fma.rn.f32 	%f230, %f221, %f225, %f229;
	fma.rn.f32 	%f231, %f223, %f227, %f230;
	fma.rn.f32 	%f232, %f224, %f228, %f231;
	add.f32 	%f420, %f420, %f232;
	@%p22 bra 	$L__BB3_18;
	ld.global.nc.v4.f32 	{%f233, %f234, %f235, %f236}, [%rd7+32];
	ld.global.nc.v4.f32 	{%f237, %f238, %f239, %f240}, [%rd8+32];
	mul.f32 	%f241, %f234, %f238;
	fma.rn.f32 	%f242, %f233, %f237, %f241;
	fma.rn.f32 	%f243, %f235, %f239, %f242;
	fma.rn.f32 	%f244, %f236, %f240, %f243;
	add.f32 	%f420, %f420, %f244;
$L__BB3_18:
	mul.f32 	%f245, %f59, %f420;
	shl.b32 	%r116, %r196, 2;
	mov.u32 	%r117, smem;
	add.s32 	%r118, %r117, %r116;
	st.shared.f32 	[%r118], %f245;
	add.s32 	%r196, %r196, %r6;
	setp.lt.s32 	%p23, %r196, %r25;
	@%p23 bra 	$L__BB3_11;
	bra.uni 	$L__BB3_36;
$L__BB3_19:
	shl.b32 	%r106, %r200, 2;
	mov.u32 	%r107, smem;
	add.s32 	%r108, %r107, %r106;
	st.shared.f32 	[%r108], %f1;
	add.s32 	%r200, %r200, %r6;
	setp.lt.s32 	%p17, %r200, %r25;
	@%p17 bra 	$L__BB3_19;
	bra.uni 	$L__BB3_36;
$L__BB3_20:
	setp.gt.s32 	%p5, %r77, 0;
	mov.u32 	%r208, %r216;
	@%p5 bra 	$L__BB3_21;
	bra.uni 	$L__BB3_35;
$L__BB3_21:
	mov.u32 	%r201, %r216;
$L__BB3_22:
	setp.lt.u32 	%p7, %r11, 15;
	add.s32 	%r94, %r201, %r195;
	mad.lo.s32 	%r37, %r94, %r77, %r3;
	mov.f32 	%f427, 0f00000000;
	mov.b32 	%r206, 0;
	@%p7 bra 	$L__BB3_25;
	mov.f32 	%f427, 0f00000000;
	mov.u32 	%r202, %r37;
	mov.u32 	%r203, %r4;
	mov.u32 	%r204, %r17;
$L__BB3_24:
	.pragma "nounroll";
	mul.wide.s32 	%rd19, %r203, 4;
	add.s64 	%rd20, %rd5, %rd19;
	mul.wide.s32 	%rd21, %r202, 4;
	add.s64 	%rd22, %rd6, %rd21;
	ld.global.nc.f32 	%f66, [%rd20+-32];
	ld.global.nc.f32 	%f67, [%rd22+-32];
	fma.rn.f32 	%f68, %f66, %f67, %f427;
	ld.global.nc.f32 	%f69, [%rd20+-28];
	ld.global.nc.f32 	%f70, [%rd22+-28];
	fma.rn.f32 	%f71, %f69, %f70, %f68;
	ld.global.nc.f32 	%f72, [%rd20+-24];
	ld.global.nc.f32 	%f73, [%rd22+-24];
	fma.rn.f32 	%f74, %f72, %f73, %f71;
	ld.global.nc.f32 	%f75, [%rd20+-20];
	ld.global.nc.f32 	%f76, [%rd22+-20];
	fma.rn.f32 	%f77, %f75, %f76, %f74;
	ld.global.nc.f32 	%f78, [%rd20+-16];
	ld.global.nc.f32 	%f79, [%rd22+-16];
	fma.rn.f32 	%f80, %f78, %f79, %f77;
	ld.global.nc.f32 	%f81, [%rd20+-12];
	ld.global.nc.f32 	%f82, [%rd22+-12];
	fma.rn.f32 	%f83, %f81, %f82, %f80;
	ld.global.nc.f32 	%f84, [%rd20+-8];
	ld.global.nc.f32 	%f85, [%rd22+-8];
	fma.rn.f32 	%f86, %f84, %f85, %f83;
	ld.global.nc.f32 	%f87, [%rd20+-4];
	ld.global.nc.f32 	%f88, [%rd22+-4];
	fma.rn.f32 	%f89, %f87, %f88, %f86;
	ld.global.nc.f32 	%f90, [%rd20];
	ld.global.nc.f32 	%f91, [%rd22];
	fma.rn.f32 	%f92, %f90, %f91, %f89;
	ld.global.nc.f32 	%f93, [%rd20+4];
	ld.global.nc.f32 	%f94, [%rd22+4];
	fma.rn.f32 	%f95, %f93, %f94, %f92;
	ld.global.nc.f32 	%f96, [%rd20+8];
	ld.global.nc.f32 	%f97, [%rd22+8];
	fma.rn.f32 	%f98, %f96, %f97, %f95;
	ld.global.nc.f32 	%f99, [%rd20+12];
	ld.global.nc.f32 	%f100, [%rd22+12];
	fma.rn.f32 	%f101, %f99, %f100, %f98;
	ld.global.nc.f32 	%f102, [%rd20+16];
	ld.global.nc.f32 	%f103, [%rd22+16];
	fma.rn.f32 	%f104, %f102, %f103, %f101;
	ld.global.nc.f32 	%f105, [%rd20+20];
	ld.global.nc.f32 	%f106, [%rd22+20];
	fma.rn.f32 	%f107, %f105, %f106, %f104;
	ld.global.nc.f32 	%f108, [%rd20+24];
	ld.global.nc.f32 	%f109, [%rd22+24];
	fma.rn.f32 	%f110, %f108, %f109, %f107;
	ld.global.nc.f32 	%f111, [%rd20+28];
	ld.global.nc.f32 	%f112, [%rd22+28];
	fma.rn.f32 	%f427, %f111, %f112, %f110;
	add.s32 	%r204, %r204, 16;
	add.s32 	%r203, %r203, 16;
	add.s32 	%r202, %r202, 16;
	setp.ne.s32 	%p8, %r204, 0;
	mov.u32 	%r206, %r14;
	@%p8 bra 	$L__BB3_24;
$L__BB3_25:
	setp.eq.s32 	%p9, %r12, 0;
	@%p9 bra 	$L__BB3_34;
	add.s32 	%r95, %r12, -1;
	setp.lt.u32 	%p10, %r95, 7;
	@%p10 bra 	$L__BB3_28;
	add.s32 	%r96, %r206, %r4;
	mul.wide.s32 	%rd23, %r96, 4;
	add.s64 	%rd24, %rd2, %rd23;
	ld.global.nc.f32 	%f114, [%rd24];
	add.s32 	%r97, %r206, %r37;
	mul.wide.s32 	%rd25, %r97, 4;
	add.s64 	%rd26, %rd1, %rd25;
	ld.global.nc.f32 	%f115, [%rd26];
	fma.rn.f32 	%f116, %f114, %f115, %f427;
	ld.global.nc.f32 	%f117, [%rd24+4];
	ld.global.nc.f32 	%f118, [%rd26+4];
	fma.rn.f32 	%f119, %f117, %f118, %f116;
	ld.global.nc.f32 	%f120, [%rd24+8];
	ld.global.nc.f32 	%f121, [%rd26+8];
	fma.rn.f32 	%f122, %f120, %f121, %f119;
	ld.global.nc.f32 	%f123, [%rd24+12];
	ld.global.nc.f32 	%f124, [%rd26+12];
	fma.rn.f32 	%f125, %f123, %f124, %f122;
	ld.global.nc.f32 	%f126, [%rd24+16];
	ld.global.nc.f32 	%f127, [%rd26+16];
	fma.rn.f32 	%f128, %f126, %f127, %f125;
	ld.global.nc.f32 	%f129, [%rd24+20];
	ld.global.nc.f32 	%f130, [%rd26+20];
	fma.rn.f32 	%f131, %f129, %f130, %f128;
	ld.global.nc.f32 	%f132, [%rd24+24];
	ld.global.nc.f32 	%f133, [%rd26+24];
	fma.rn.f32 	%f134, %f132, %f133, %f131;
	ld.global.nc.f32 	%f135, [%rd24+28];
	ld.global.nc.f32 	%f136, [%rd26+28];
	fma.rn.f32 	%f427, %f135, %f136, %f134;
	add.s32 	%r206, %r206, 8;
$L__BB3_28:
	setp.eq.s32 	%p11, %r13, 0;
	@%p11 bra 	$L__BB3_34;
	add.s32 	%r98, %r13, -1;
	setp.lt.u32 	%p12, %r98, 3;
	@%p12 bra 	$L__BB3_31;
	add.s32 	%r99, %r206, %r4;
	mul.wide.s32 	%rd27, %r99, 4;
	add.s64 	%rd28, %rd2, %rd27;
	ld.global.nc.f32 	%f137, [%rd28];
	add.s32 	%r100, %r206, %r37;
	mul.wide.s32 	%rd29, %r100, 4;
	add.s64 	%rd30, %rd1, %rd29;
	ld.global.nc.f32 	%f138, [%rd30];
	fma.rn.f32 	%f139, %f137, %f138, %f427;
	ld.global.nc.f32 	%f140, [%rd28+4];
	ld.global.nc.f32 	%f141, [%rd30+4];
	fma.rn.f32 	%f142, %f140, %f141, %f139;
	ld.global.nc.f32 	%f143, [%rd28+8];
	ld.global.nc.f32 	%f144, [%rd30+8];
	fma.rn.f32 	%f145, %f143, %f144, %f142;
	ld.global.nc.f32 	%f146, [%rd28+12];
	ld.global.nc.f32 	%f147, [%rd30+12];
	fma.rn.f32 	%f427, %f146, %f147, %f145;
	add.s32 	%r206, %r206, 4;
$L__BB3_31:
	setp.eq.s32 	%p13, %r5, 1;
	add.s32 	%r101, %r206, %r4;
	mul.wide.s32 	%rd31, %r101, 4;
	add.s64 	%rd9, %rd2, %rd31;
	ld.global.nc.f32 	%f148, [%rd9];
	add.s32 	%r102, %r206, %r37;
	mul.wide.s32 	%rd32, %r102, 4;
	add.s64 	%rd10, %rd1, %rd32;
	ld.global.nc.f32 	%f149, [%rd10];
	fma.rn.f32 	%f427, %f148, %f149, %f427;
	@%p13 bra 	$L__BB3_34;
	setp.eq.s32 	%p14, %r5, 2;
	ld.global.nc.f32 	%f150, [%rd9+4];
	ld.global.nc.f32 	%f151, [%rd10+4];
	fma.rn.f32 	%f427, %f150, %f151, %f427;
	@%p14 bra 	$L__BB3_34;
	ld.global.nc.f32 	%f152, [%rd9+8];
	ld.global.nc.f32 	%f153, [%rd10+8];
	fma.rn.f32 	%f427, %f152, %f153, %f427;
$L__BB3_34:
	mul.f32 	%f154, %f59, %f427;
	shl.b32 	%r103, %r201, 2;
	mov.u32 	%r104, smem;
	add.s32 	%r105, %r104, %r103;
	st.shared.f32 	[%r105], %f154;
	add.s32 	%r201, %r201, %r6;
	setp.lt.s32 	%p15, %r201, %r25;
	@%p15 bra 	$L__BB3_22;
	bra.uni 	$L__BB3_36;
$L__BB3_35:
	shl.b32 	%r90, %r208, 2;
	mov.u32 	%r91, smem;
	add.s32 	%r92, %r91, %r90;
	st.shared.f32 	[%r92], %f1;
	add.s32 	%r208, %r208, %r6;
	setp.lt.s32 	%p6, %r208, %r25;
	@%p6 bra 	$L__BB3_35;
$L__BB3_36:
	bar.sync 	0;
	mov.f32 	%f429, 0fFF800000;
	@%p3 bra 	$L__BB3_39;
	mov.f32 	%f429, 0fFF800000;
	mov.u32 	%r209, %r216;
$L__BB3_38:
	shl.b32 	%r119, %r209, 2;
	mov.u32 	%r120, smem;
	add.s32 	%r121, %r120, %r119;
	ld.shared.f32 	%f248, [%r121];
	max.f32 	%f429, %f429, %f248;
	add.s32 	%r209, %r209, %r6;
	setp.lt.s32 	%p25, %r209, %r25;
	@%p25 bra 	$L__BB3_38;
$L__BB3_39:
	setp.ne.s32 	%p26, %r7, 0;
	mov.b32 	%r122, %f429;
	shfl.sync.bfly.b32	%r123|%p27, %r122, 16, 31, -1;
	mov.b32 	%f249, %r123;
	max.f32 	%f250, %f429, %f249;
	mov.b32 	%r124, %f250;
	shfl.sync.bfly.b32	%r125|%p28, %r124, 8, 31, -1;
	mov.b32 	%f251, %r125;
	max.f32 	%f252, %f250, %f251;
	mov.b32 	%r126, %f252;
	shfl.sync.bfly.b32	%r127|%p29, %r126, 4, 31, -1;
	mov.b32 	%f253, %r127;
	max.f32 	%f254, %f252, %f253;
	mov.b32 	%r128, %f254;
	shfl.sync.bfly.b32	%r129|%p30, %r128, 2, 31, -1;
	mov.b32 	%f255, %r129;
	max.f32 	%f256, %f254, %f255;
	mov.b32 	%r130, %f256;
	shfl.sync.bfly.b32	%r131|%p31, %r130, 1, 31, -1;
	mov.b32 	%f257, %r131;
	max.f32 	%f29, %f256, %f257;
	@%p26 bra 	$L__BB3_41;
	st.shared.f32 	[%r8], %f29;
$L__BB3_41:
	setp.gt.u32 	%p32, %r216, 31;
	bar.sync 	0;
	@%p32 bra 	$L__BB3_46;
	setp.ge.u32 	%p33, %r216, %r9;
	mov.f32 	%f430, 0fFF800000;
	@%p33 bra 	$L__BB3_44;
	ld.shared.f32 	%f430, [%r10];
$L__BB3_44:
	setp.ne.s32 	%p34, %r7, 0;
	mov.b32 	%r132, %f430;
	shfl.sync.bfly.b32	%r133|%p35, %r132, 16, 31, -1;
	mov.b32 	%f259, %r133;
	max.f32 	%f260, %f430, %f259;
	mov.b32 	%r134, %f260;
	shfl.sync.bfly.b32	%r135|%p36, %r134, 8, 31, -1;
	mov.b32 	%f261, %r135;
	max.f32 	%f262, %f260, %f261;
	mov.b32 	%r136, %f262;
	shfl.sync.bfly.b32	%r137|%p37, %r136, 4, 31, -1;
	mov.b32 	%f263, %r137;
	max.f32 	%f264, %f262, %f263;
	mov.b32 	%r138, %f264;
	shfl.sync.bfly.b32	%r139|%p38, %r138, 2, 31, -1;
	mov.b32 	%f265, %r139;
	max.f32 	%f266, %f264, %f265;
	mov.b32 	%r140, %f266;
	shfl.sync.bfly.b32	%r141|%p39, %r140, 1, 31, -1;
	mov.b32 	%f267, %r141;
	max.f32 	%f32, %f266, %f267;
	@%p34 bra 	$L__BB3_46;
	st.shared.f32 	[smem+256], %f32;
$L__BB3_46:
	bar.sync 	0;
	ld.shared.f32 	%f269, [smem+256];
	max.f32 	%f33, %f416, %f269;
	sub.f32 	%f270, %f416, %f33;
	fma.rn.f32 	%f271, %f270, 0f3BBB989D, 0f3F000000;
	cvt.sat.f32.f32 	%f272, %f271;
	mov.f32 	%f273, 0f4B400001;
	mov.f32 	%f274, 0f437C0000;
	fma.rm.f32 	%f275, %f272, %f274, %f273;
	add.f32 	%f276, %f275, 0fCB40007F;
	neg.f32 	%f277, %f276;
	fma.rn.f32 	%f278, %f270, 0f3FB8AA3B, %f277;
	fma.rn.f32 	%f279, %f270, 0f32A57060, %f278;
	mov.b32 	%r142, %f275;
	shl.b32 	%r143, %r142, 23;
	mov.b32 	%f280, %r143;
	ex2.approx.ftz.f32 	%f281, %f279;
	mul.f32 	%f34, %f281, %f280;
	mov.f32 	%f432, 0f00000000;
	@%p3 bra 	$L__BB3_49;
	mov.f32 	%f432, 0f00000000;
	mov.u32 	%r210, %r216;
$L__BB3_48:
	shl.b32 	%r144, %r210, 2;
	mov.u32 	%r145, smem;
	add.s32 	%r146, %r145, %r144;
	ld.shared.f32 	%f283, [%r146];
	sub.f32 	%f284, %f283, %f33;
	fma.rn.f32 	%f285, %f284, 0f3BBB989D, 0f3F000000;
	cvt.sat.f32.f32 	%f286, %f285;
	mov.f32 	%f287, 0f4B400001;
	mov.f32 	%f288, 0f437C0000;
	fma.rm.f32 	%f289, %f286, %f288, %f287;
	add.f32 	%f290, %f289, 0fCB40007F;
	neg.f32 	%f291, %f290;
	fma.rn.f32 	%f292, %f284, 0f3FB8AA3B, %f291;
	fma.rn.f32 	%f293, %f284, 0f32A57060, %f292;
	mov.b32 	%r147, %f289;
	shl.b32 	%r148, %r147, 23;
	mov.b32 	%f294, %r148;
	ex2.approx.ftz.f32 	%f295, %f293;
	mul.f32 	%f296, %f295, %f294;
	st.shared.f32 	[%r146], %f296;
	add.f32 	%f432, %f432, %f296;
	add.s32 	%r210, %r210, %r6;
	setp.lt.s32 	%p41, %r210, %r25;
	@%p41 bra 	$L__BB3_48;
$L__BB3_49:
	setp.ne.s32 	%p42, %r7, 0;
	mov.b32 	%r149, %f432;
	shfl.sync.bfly.b32	%r150|%p43, %r149, 16, 31, -1;
	mov.b32 	%f297, %r150;
	add.f32 	%f298, %f432, %f297;
	mov.b32 	%r151, %f298;
	shfl.sync.bfly.b32	%r152|%p44, %r151, 8, 31, -1;
	mov.b32 	%f299, %r152;
	add.f32 	%f300, %f298, %f299;
	mov.b32 	%r153, %f300;
	shfl.sync.bfly.b32	%r154|%p45, %r153, 4, 31, -1;
	mov.b32 	%f301, %r154;
	add.f32 	%f302, %f300, %f301;
	mov.b32 	%r155, %f302;
	shfl.sync.bfly.b32	%r156|%p46, %r155, 2, 31, -1;
	mov.b32 	%f303, %r156;
	add.f32 	%f304, %f302, %f303;
	mov.b32 	%r157, %f304;
	shfl.sync.bfly.b32	%r158|%p47, %r157, 1, 31, -1;
	mov.b32 	%f305, %r158;
	add.f32 	%f38, %f304, %f305;
	@%p42 bra 	$L__BB3_51;
	st.shared.f32 	[%r8], %f38;
$L__BB3_51:
	setp.gt.u32 	%p48, %r216, 31;
	bar.sync 	0;
	@%p48 bra 	$L__BB3_56;
	setp.ge.u32 	%p49, %r216, %r9;
	mov.f32 	%f433, 0f00000000;
	@%p49 bra 	$L__BB3_54;
	ld.shared.f32 	%f433, [%r10];
$L__BB3_54:
	mov.b32 	%r159, %f433;
	shfl.sync.bfly.b32	%r160|%p51, %r159, 16, 31, -1;
	mov.b32 	%f307, %r160;
	add.f32 	%f308, %f433, %f307;
	mov.b32 	%r161, %f308;
	shfl.sync.bfly.b32	%r162|%p52, %r161, 8, 31, -1;
	mov.b32 	%f309, %r162;
	add.f32 	%f310, %f308, %f309;
	mov.b32 	%r163, %f310;
	shfl.sync.bfly.b32	%r164|%p53, %r163, 4, 31, -1;
	mov.b32 	%f311, %r164;
	add.f32 	%f312, %f310, %f311;
	mov.b32 	%r165, %f312;
	shfl.sync.bfly.b32	%r166|%p54, %r165, 2, 31, -1;
	mov.b32 	%f313, %r166;
	add.f32 	%f314, %f312, %f313;
	mov.b32 	%r167, %f314;
	shfl.sync.bfly.b32	%r168|%p55, %r167, 1, 31, -1;
	mov.b32 	%f315, %r168;
	add.f32 	%f41, %f314, %f315;
	@%p42 bra 	$L__BB3_56;
	st.shared.f32 	[smem+256], %f41;
$L__BB3_56:
	setp.ge.s32 	%p56, %r216, %r77;
	bar.sync 	0;
	ld.shared.f32 	%f316, [smem+256];
	fma.rn.f32 	%f415, %f415, %f34, %f316;
	@%p56 bra 	$L__BB3_75;
	shl.b32 	%r169, %r194, 6;
	sub.s32 	%r170, %r22, %r169;
	sub.s32 	%r56, %r170, %r24;
	and.b32  	%r57, %r22, 3;
	add.s32 	%r58, %r170, -1;
	add.s32 	%r59, %r24, -1;
	add.s32 	%r60, %r23, -1;
	mov.u32 	%r211, %r216;
$L__BB3_58:
	setp.eq.s32 	%p57, %r195, 0;
	add.s32 	%r171, %r211, %r4;
	mul.wide.s32 	%rd39, %r171, 4;
	add.s64 	%rd11, %rd4, %rd39;
	mov.f32 	%f434, 0f00000000;
	@%p57 bra 	$L__BB3_60;
	ld.global.f32 	%f434, [%rd11];
$L__BB3_60:
	setp.lt.s32 	%p58, %r25, 1;
	mov.f32 	%f442, 0f00000000;
	@%p58 bra 	$L__BB3_74;
	setp.lt.u32 	%p59, %r58, 15;
	add.s32 	%r62, %r211, %r3;
	mov.f32 	%f442, 0f00000000;
	mov.b32 	%r214, 0;
	@%p59 bra 	$L__BB3_64;
	mov.f32 	%f442, 0f00000000;
	mov.b32 	%r212, 0;
$L__BB3_63:
	.pragma "nounroll";
	add.s32 	%r174, %r212, %r195;
	mad.lo.s32 	%r175, %r174, %r77, %r62;
	shl.b32 	%r176, %r212, 2;
	mov.u32 	%r177, smem;
	add.s32 	%r178, %r177, %r176;
	ld.shared.v4.f32 	{%f322, %f323, %f324, %f325}, [%r178];
	mul.wide.s32 	%rd40, %r175, 4;
	add.s64 	%rd41, %rd3, %rd40;
	ld.global.nc.f32 	%f326, [%rd41];
	fma.rn.f32 	%f327, %f322, %f326, %f442;
	mul.wide.s32 	%rd42, %r77, 4;
	add.s64 	%rd43, %rd41, %rd42;
	ld.global.nc.f32 	%f328, [%rd43];
	fma.rn.f32 	%f329, %f323, %f328, %f327;
	add.s64 	%rd44, %rd43, %rd42;
	ld.global.nc.f32 	%f330, [%rd44];
	fma.rn.f32 	%f331, %f324, %f330, %f329;
	add.s64 	%rd45, %rd44, %rd42;
	ld.global.nc.f32 	%f332, [%rd45];
	fma.rn.f32 	%f333, %f325, %f332, %f331;
	ld.shared.v4.f32 	{%f334, %f335, %f336, %f337}, [%r178+16];
	add.s64 	%rd46, %rd45, %rd42;
	ld.global.nc.f32 	%f338, [%rd46];
	fma.rn.f32 	%f339, %f334, %f338, %f333;
	add.s64 	%rd47, %rd46, %rd42;
	ld.global.nc.f32 	%f340, [%rd47];
	fma.rn.f32 	%f341, %f335, %f340, %f339;
	add.s64 	%rd48, %rd47, %rd42;
	ld.global.nc.f32 	%f342, [%rd48];
	fma.rn.f32 	%f343, %f336, %f342, %f341;
	add.s64 	%rd49, %rd48, %rd42;
	ld.global.nc.f32 	%f344, [%rd49];
	fma.rn.f32 	%f345, %f337, %f344, %f343;
	ld.shared.v4.f32 	{%f346, %f347, %f348, %f349}, [%r178+32];
	add.s64 	%rd50, %rd49, %rd42;
	ld.global.nc.f32 	%f350, [%rd50];
	fma.rn.f32 	%f351, %f346, %f350, %f345;
	add.s64 	%rd51, %rd50, %rd42;
	ld.global.nc.f32 	%f352, [%rd51];
	fma.rn.f32 	%f353, %f347, %f352, %f351;
	add.s64 	%rd52, %rd51, %rd42;
	ld.global.nc.f32 	%f354, [%rd52];
	fma.rn.f32 	%f355, %f348, %f354, %f353;
	add.s64 	%rd53, %rd52, %rd42;
	ld.global.nc.f32 	%f356, [%rd53];
	fma.rn.f32 	%f357, %f349, %f356, %f355;
	ld.shared.v4.f32 	{%f358, %f359, %f360, %f361}, [%r178+48];
	add.s64 	%rd54, %rd53, %rd42;
	ld.global.nc.f32 	%f362, [%rd54];
	fma.rn.f32 	%f363, %f358, %f362, %f357;
	add.s64 	%rd55, %rd54, %rd42;
	ld.global.nc.f32 	%f364, [%rd55];
	fma.rn.f32 	%f365, %f359, %f364, %f363;
	add.s64 	%rd56, %rd55, %rd42;
	ld.global.nc.f32 	%f366, [%rd56];
	fma.rn.f32 	%f367, %f360, %f366, %f365;
	add.s64 	%rd57, %rd56, %rd42;
	ld.global.nc.f32 	%f368, [%rd57];
	fma.rn.f32 	%f442, %f361, %f368, %f367;
	add.s32 	%r212, %r212, 16;
	setp.ne.s32 	%p60, %r212, %r56;
	mov.u32 	%r214, %r56;
	@%p60 bra 	$L__BB3_63;
$L__BB3_64:
	setp.eq.s32 	%p61, %r24, 0;
	@%p61 bra 	$L__BB3_74;
	setp.lt.u32 	%p62, %r59, 7;
	@%p62 bra 	$L__BB3_67;
	add.s32 	%r179, %r214, %r195;
	mad.lo.s32 	%r180, %r179, %r77, %r62;
	shl.b32 	%r181, %r214, 2;
	mov.u32 	%r182, smem;
	add.s32 	%r183, %r182, %r181;
	ld.shared.f32 	%f370, [%r183];
	mul.wide.s32 	%rd58, %r180, 4;
	add.s64 	%rd59, %rd3, %rd58;
	ld.global.nc.f32 	%f371, [%rd59];
	fma.rn.f32 	%f372, %f370, %f371, %f442;
	ld.shared.f32 	%f373, [%r183+4];
	mul.wide.s32 	%rd60, %r77, 4;
	add.s64 	%rd61, %rd59, %rd60;
	ld.global.nc.f32 	%f374, [%rd61];
	fma.rn.f32 	%f375, %f373, %f374, %f372;
	ld.shared.f32 	%f376, [%r183+8];
	add.s64 	%rd62, %rd61, %rd60;
	ld.global.nc.f32 	%f377, [%rd62];
	fma.rn.f32 	%f378, %f376, %f377, %f375;
	ld.shared.f32 	%f379, [%r183+12];
	add.s64 	%rd63, %rd62, %rd60;
	ld.global.nc.f32 	%f380, [%rd63];
	fma.rn.f32 	%f381, %f379, %f380, %f378;
	ld.shared.f32 	%f382, [%r183+16];
	add.s64 	%rd64, %rd63, %rd60;
	ld.global.nc.f32 	%f383, [%rd64];
	fma.rn.f32 	%f384, %f382, %f383, %f381;
	ld.shared.f32 	%f385, [%r183+20];
	add.s64 	%rd65, %rd64, %rd60;
	ld.global.nc.f32 	%f386, [%rd65];
	fma.rn.f32 	%f387, %f385, %f386, %f384;
	ld.shared.f32 	%f388, [%r183+24];
	add.s64 	%rd66, %rd65, %rd60;
	ld.global.nc.f32 	%f389, [%rd66];
	fma.rn.f32 	%f390, %f388, %f389, %f387;
	ld.shared.f32 	%f391, [%r183+28];
	add.s64 	%rd67, %rd66, %rd60;
	ld.global.nc.f32 	%f392, [%rd67];
	fma.rn.f32 	%f442, %f391, %f392, %f390;
	add.s32 	%r214, %r214, 8;
$L__BB3_67:
	setp.eq.s32 	%p63, %r23, 0;
	@%p63 bra 	$L__BB3_74;
	setp.lt.u32 	%p64, %r60, 3;
	@%p64 bra 	$L__BB3_70;
	add.s32 	%r184, %r214, %r195;
	mad.lo.s32 	%r185, %r184, %r77, %r62;
	shl.b32 	%r186, %r214, 2;
	mov.u32 	%r187, smem;
	add.s32 	%r188, %r187, %r186;
	ld.shared.f32 	%f394, [%r188];
	mul.wide.s32 	%rd68, %r185, 4;
	add.s64 	%rd69, %rd3, %rd68;
	ld.global.nc.f32 	%f395, [%rd69];
	fma.rn.f32 	%f396, %f394, %f395, %f442;
	ld.shared.f32 	%f397, [%r188+4];
	mul.wide.s32 	%rd70, %r77, 4;
	add.s64 	%rd71, %rd69, %rd70;
	ld.global.nc.f32 	%f398, [%rd71];
	fma.rn.f32 	%f399, %f397, %f398, %f396;
	ld.shared.f32 	%f400, [%r188+8];
	add.s64 	%rd72, %rd71, %rd70;
	ld.global.nc.f32 	%f401, [%rd72];
	fma.rn.f32 	%f402, %f400, %f401, %f399;
	ld.shared.f32 	%f403, [%r188+12];
	add.s64 	%rd73, %rd72, %rd70;
	ld.global.nc.f32 	%f404, [%rd73];
	fma.rn.f32 	%f442, %f403, %f404, %f402;
	add.s32 	%r214, %r214, 4;
$L__BB3_70:
	setp.eq.s32 	%p65, %r57, 0;
	@%p65 bra 	$L__BB3_74;
	setp.eq.s32 	%p66, %r57, 1;
	add.s32 	%r189, %r214, %r195;
	mad.lo.s32 	%r190, %r189, %r77, %r62;
	shl.b32 	%r191, %r214, 2;
	mov.u32 	%r192, smem;
	add.s32 	%r70, %r192, %r191;
	ld.shared.f32 	%f405, [%r70];
	mul.wide.s32 	%rd74, %r190, 4;
	add.s64 	%rd12, %rd3, %rd74;
	ld.global.nc.f32 	%f406, [%rd12];
	fma.rn.f32 	%f442, %f405, %f406, %f442;
	@%p66 bra 	$L__BB3_74;
	setp.eq.s32 	%p67, %r57, 2;
	ld.shared.f32 	%f407, [%r70+4];
	mul.wide.s32 	%rd13, %r77, 4;
	add.s64 	%rd14, %rd12, %rd13;
	ld.global.nc.f32 	%f408, [%rd14];
	fma.rn.f32 	%f442, %f407, %f408, %f442;
	@%p67 bra 	$L__BB3_74;
	ld.shared.f32 	%f409, [%r70+8];
	add.s64 	%rd75, %rd14, %rd13;
	ld.global.nc.f32 	%f410, [%rd75];
	fma.rn.f32 	%f442, %f409, %f410, %f442;
$L__BB3_74:
	fma.rn.f32 	%f411, %f34, %f434, %f442;
	st.global.f32 	[%rd11], %f411;
	add.s32 	%r211, %r211, %r6;
	setp.lt.s32 	%p68, %r211, %r77;
	@%p68 bra 	$L__BB3_58;
$L__BB3_75:
	bar.sync 	0;
	setp.lt.s32 	%p69, %r21, %r76;
	add.s32 	%r194, %r194, 1;
	mov.u32 	%r195, %r21;
	mov.f32 	%f416, %f33;
	@%p69 bra 	$L__BB3_3;
	bra.uni 	$L__BB3_5;

}


// ===== COMPILED SASS (sm_100) =====

	.target	sm_100

	.elftype	@"ET_EXEC"


//--------------------- .note.nv.tkinfo           --------------------------
	.section	.note.nv.tkinfo,"",@"SHT_NOTE"
	.sectionflags	@"SHF_NOTE_NV_TKINFO"
	.tkinfo
        /*0018*/ 	.word	0x00000002
        /*0030*/ 	.string	""
        /*0030*/ 	.string	"ptxas"
        /*0030*/ 	.string	"Cuda compilation tools, release 13.0, V13.0.88"
        /*0030*/ 	.string	"Build cuda_13.0.r13.0/compiler.36424714_0"
        /*0030*/ 	.string	"-arch sm_100 -m 64 "



//--------------------- .note.nv.cuinfo           --------------------------
	.section	.note.nv.cuinfo,"",@"SHT_NOTE"
	.sectionflags	@"SHF_NOTE_NV_CUINFO"
        /*0018*/ 	.short	0x0002
        /*001a*/ 	.short	0x0064
        /*001c*/ 	.short	0x0082
	.zero		2


//--------------------- .nv.info                  --------------------------
	.section	.nv.info,"",@"SHT_CUDA_INFO"
	.align	4


	//----- nvinfo : EIATTR_REGCOUNT
	.align		4
        /*0000*/ 	.byte	0x04, 0x2f
        /*0002*/ 	.short	(.L_1 - .L_0)
	.align		4
.L_0:
        /*0004*/ 	.word	index@(_Z29add_sinusoidal_to_k_optimizedPKfS0_S0_Pfiii)
        /*0008*/ 	.word	0x00000018


	//----- nvinfo : EIATTR_FRAME_SIZE
	.align		4
.L_1:
        /*000c*/ 	.byte	0x04, 0x11
        /*000e*/ 	.short	(.L_3 - .L_2)
	.align		4
.L_2:
        /*0010*/ 	.word	index@(_Z29add_sinusoidal_to_k_optimizedPKfS0_S0_Pfiii)
        /*0014*/ 	.word	0x00000000


	//----- nvinfo : EIATTR_REGCOUNT
	.align		4
.L_3:
        /*0018*/ 	.byte	0x04, 0x2f
        /*001a*/ 	.short	(.L_5 - .L_4)
	.align		4
.L_4:
        /*001c*/ 	.word	index@(_Z41attention_fwd_kernel_sinusoidal_hybrid_v2ILi64EEvPKfS1_S1_S1_S1_Pfiiiiif)
        /*0020*/ 	.word	0x00000028


	//----- nvinfo : EIATTR_FRAME_SIZE
	.align		4
.L_5:
        /*0024*/ 	.byte	0x04, 0x11
        /*0026*/ 	.short	(.L_7 - .L_6)
	.align		4
.L_6:
        /*0028*/ 	.word	index@($__internal_1_$__cuda_sm3x_div_rn_noftz_f32_slowpath)
        /*002c*/ 	.word	0x00000000


	//----- nvinfo : EIATTR_FRAME_SIZE
	.align		4
.L_7:
        /*0030*/ 	.byte	0x04, 0x11
        /*0032*/ 	.short	(.L_9 - .L_8)
	.align		4
.L_8:
        /*0034*/ 	.word	index@(_Z41attention_fwd_kernel_sinusoidal_hybrid_v2ILi64EEvPKfS1_S1_S1_S1_Pfiiiiif)
        /*0038*/ 	.word	0x00000000


	//----- nvinfo : EIATTR_REGCOUNT
	.align		4
.L_9:
        /*003c*/ 	.byte	0x04, 0x2f
        /*003e*/ 	.short	(.L_11 - .L_10)
	.align		4
.L_10:
        /*0040*/ 	.word	index@(_Z23add_sinusoidal_separatePKfS0_S0_Pfiii)
        /*0044*/ 	.word	0x00000018


	//----- nvinfo : EIATTR_FRAME_SIZE
	.align		4
.L_11:
        /*0048*/ 	.byte	0x04, 0x11
        /*004a*/ 	.short	(.L_13 - .L_12)
	.align		4
.L_12:
        /*004c*/ 	.word	index@(_Z23add_sinusoidal_separatePKfS0_S0_Pfiii)
        /*0050*/ 	.word	0x00000000


	//----- nvinfo : EIATTR_REGCOUNT
	.align		4
.L_13:
        /*0054*/ 	.byte	0x04, 0x2f
        /*0056*/ 	.short	(.L_15 - .L_14)
	.align		4
.L_14:
        /*0058*/ 	.word	index@(_Z16attention_kernelILi64EEvPKfS1_S1_Pfiiiiif)
        /*005c*/ 	.word	0x00000028


	//----- nvinfo : EIATTR_FRAME_SIZE
	.align		4
.L_15:
        /*0060*/ 	.byte	0x04, 0x11
        /*0062*/ 	.short	(.L_17 - .L_16)
	.align		4
.L_16:
        /*0064*/ 	.word	index@($__internal_0_$__cuda_sm3x_div_rn_noftz_f32_slowpath)
        /*0068*/ 	.word	0x00000000


	//----- nvinfo : EIATTR_FRAME_SIZE
	.align		4
.L_17:
        /*006c*/ 	.byte	0x04, 0x11
        /*006e*/ 	.short	(.L_19 - .L_18)
	.align		4
.L_18:
        /*0070*/ 	.word	index@(_Z16attention_kernelILi64EEvPKfS1_S1_Pfiiiiif)
        /*0074*/ 	.word	0x00000000


	//----- nvinfo : EIATTR_MIN_STACK_SIZE
	.align		4
.L_19:
        /*0078*/ 	.byte	0x04, 0x12
        /*007a*/ 	.short	(.L_21 - .L_20)
	.align		4
.L_20:
        /*007c*/ 	.word	index@(_Z16attention_kernelILi64EEvPKfS1_S1_Pfiiiiif)
        /*0080*/ 	.word	0x00000000


	//----- nvinfo : EIATTR_MIN_STACK_SIZE
	.align		4
.L_21:
        /*0084*/ 	.byte	0x04, 0x12
        /*0086*/ 	.short	(.L_23 - .L_22)
	.align		4
.L_22:
        /*0088*/ 	.word	index@(_Z23add_sinusoidal_separatePKfS0_S0_Pfiii)
        /*008c*/ 	.word	0x00000000


	//----- nvinfo : EIATTR_MIN_STACK_SIZE
	.align		4
.L_23:
        /*0090*/ 	.byte	0x04, 0x12
        /*0092*/ 	.short	(.L_25 - .L_24)
	.align		4
.L_24:
        /*0094*/ 	.word	index@(_Z41attention_fwd_kernel_sinusoidal_hybrid_v2ILi64EEvPKfS1_S1_S1_S1_Pfiiiiif)
        /*0098*/ 	.word	0x00000000


	//----- nvinfo : EIATTR_MIN_STACK_SIZE
	.align		4
.L_25:
        /*009c*/ 	.byte	0x04, 0x12
        /*009e*/ 	.short	(.L_27 - .L_26)
	.align		4
.L_26:
        /*00a0*/ 	.word	index@(_Z29add_sinusoidal_to_k_optimizedPKfS0_S0_Pfiii)
        /*00a4*/ 	.word	0x00000000
.L_27:


//--------------------- .nv.compat                --------------------------
	.section	.nv.compat,"",@"SHT_CUDA_COMPAT_INFO"
	.align	4
        /*0000*/ 	.byte	0x02, 0x09, 0x00, 0x00, 0x02, 0x02, 0x01, 0x00, 0x02, 0x05, 0x05, 0x00, 0x03, 0x07, 0x01, 0x01
        /*0010*/ 	.byte	0x02, 0x03, 0x00, 0x00, 0x02, 0x06, 0x01, 0x00, 0x04, 0x0b, 0x08, 0x00, 0x01, 0x00, 0x00, 0x00
        /*0020*/ 	.byte	0x00, 0x00, 0x00, 0x00


//--------------------- .nv.info._Z16attention_kernelILi64EEvPKfS1_S1_Pfiiiiif --------------------------
	.section	.nv.info._Z16attention_kernelILi64EEvPKfS1_S1_Pfiiiiif,"",@"SHT_CUDA_INFO"
	.sectionflags	@""
	.align	4


	//----- nvinfo : EIATTR_CUDA_API_VERSION
	.align		4
        /*0000*/ 	.byte	0x04, 0x37
        /*0002*/ 	.short	(.L_29 - .L_28)
.L_28:
        /*0004*/ 	.word	0x00000082


	//----- nvinfo : EIATTR_KPARAM_INFO
	.align		4
.L_29:
        /*0008*/ 	.byte	0x04, 0x17
        /*000a*/ 	.short	(.L_31 - .L_30)
.L_30:
        /*000c*/ 	.word	0x00000000
        /*0010*/ 	.short	0x0009
        /*0012*/ 	.short	0x0034
        /*0014*/ 	.byte	0x00, 0xf0, 0x11, 0x00


	//----- nvinfo : EIATTR_KPARAM_INFO
	.align		4
.L_31:
        /*0018*/ 	.byte	0x04, 0x17
        /*001a*/ 	.short	(.L_33 - .L_32)
.L_32:
        /*001c*/ 	.word	0x00000000
        /*0020*/ 	.short	0x0008
        /*0022*/ 	.short	0x0030
        /*0024*/ 	.byte	0x00, 0xf0, 0x11, 0x00


	//----- nvinfo : EIATTR_KPARAM_INFO
	.align		4
.L_33:
        /*0028*/ 	.byte	0x04, 0x17
        /*002a*/ 	.short	(.L_35 - .L_34)
.L_34:
        /*002c*/ 	.word	0x00000000
        /*0030*/ 	.short	0x0007
        /*0032*/ 	.short	0x002c
        /*0034*/ 	.byte	0x00, 0xf0, 0x11, 0x00


	//----- nvinfo : EIATTR_KPARAM_INFO
	.align		4
.L_35:
        /*0038*/ 	.byte	0x04, 0x17
        /*003a*/ 	.short	(.L_37 - .L_36)
.L_36:
        /*003c*/ 	.word	0x00000000
        /*0040*/ 	.short	0x0006
        /*0042*/ 	.short	0x0028
        /*0044*/ 	.byte	0x00, 0xf0, 0x11, 0x00


	//----- nvinfo : EIATTR_KPARAM_INFO
	.align		4
.L_37:
        /*0048*/ 	.byte	0x04, 0x17
        /*004a*/ 	.short	(.L_39 - .L_38)
.L_38:
        /*004c*/ 	.word	0x00000000
        /*0050*/ 	.short	0x0005
        /*0052*/ 	.short	0x0024
        /*0054*/ 	.byte	0x00, 0xf0, 0x11, 0x00


	//----- nvinfo : EIATTR_KPARAM_INFO
	.align		4
.L_39:
        /*0058*/ 	.byte	0x04, 0x17
        /*005a*/ 	.short	(.L_41 - .L_40)
.L_40:
        /*005c*/ 	.word	0x00000000
        /*0060*/ 	.short	0x0004
        /*0062*/ 	.short	0x0020
        /*0064*/ 	.byte	0x00, 0xf0, 0x11, 0x00


	//----- nvinfo : EIATTR_KPARAM_INFO
	.align		4
.L_41:
        /*0068*/ 	.byte	0x04, 0x17
        /*006a*/ 	.short	(.L_43 - .L_42)
.L_42:
        /*006c*/ 	.word	0x00000000
        /*0070*/ 	.short	0x0003
        /*0072*/ 	.short	0x0018
        /*0074*/ 	.byte	0x00, 0xf5, 0x21, 0x00


	//----- nvinfo : EIATTR_KPARAM_INFO
	.align		4
.L_43:
        /*0078*/ 	.byte	0x04, 0x17
        /*007a*/ 	.short	(.L_45 - .L_44)
.L_44:
        /*007c*/ 	.word	0x00000000
        /*0080*/ 	.short	0x0002
        /*0082*/ 	.short	0x0010
        /*0084*/ 	.byte	0x00, 0xf5, 0x21, 0x00


	//----- nvinfo : EIATTR_KPARAM_INFO
	.align		4
.L_45:
        /*0088*/ 	.byte	0x04, 0x17
        /*008a*/ 	.short	(.L_47 - .L_46)
.L_46:
        /*008c*/ 	.word	0x00000000
        /*0090*/ 	.short	0x0001
        /*0092*/ 	.short	0x0008
        /*0094*/ 	.byte	0x00, 0xf5, 0x21, 0x00


	//----- nvinfo : EIATTR_KPARAM_INFO
	.align		4
.L_47:
        /*0098*/ 	.byte	0x04, 0x17
        /*009a*/ 	.short	(.L_49 - .L_48)
.L_48:
        /*009c*/ 	.word	0x00000000
        /*00a0*/ 	.short	0x0000
        /*00a2*/ 	.short	0x0000
        /*00a4*/ 	.byte	0x00, 0xf5, 0x21, 0x00


	//----- nvinfo : EIATTR_SPARSE_MMA_MASK
	.align		4
.L_49:
        /*00a8*/ 	.byte	0x03, 0x50
        /*00aa*/ 	.short	0x0000


	//----- nvinfo : EIATTR_MAXREG_COUNT
	.align		4
        /*00ac*/ 	.byte	0x03, 0x1b
        /*00ae*/ 	.short	0x00ff


	//----- nvinfo : EIATTR_NUM_BARRIERS
	.align		4
        /*00b0*/ 	.byte	0x02, 0x4c
        /*00b2*/ 	.byte	0x01
	.zero		1


	//----- nvinfo : EIATTR_MERCURY_ISA_VERSION
	.align		4
        /*00b4*/ 	.byte	0x03, 0x5f
        /*00b6*/ 	.short	0x0101


	//----- nvinfo : EIATTR_COOP_GROUP_MASK_REGIDS
	.align		4
        /*00b8*/ 	.byte	0x04, 0x29
        /*00ba*/ 	.short	(.L_51 - .L_50)


	//   ....[0]....
.L_50:
        /*00bc*/ 	.word	0xffffffff


	//   ....[1]....
        /*00c0*/ 	.word	0xffffffff


	//   ....[2]....
        /*00c4*/ 	.word	0xffffffff


	//   ....[3]....
        /*00c8*/ 	.word	0xffffffff


	//   ....[4]....
        /*00cc*/ 	.word	0xffffffff


	//   ....[5]....
        /*00d0*/ 	.word	0xffffffff


	//   ....[6]....
        /*00d4*/ 	.word	0xffffffff


	//   ....[7]....
        /*00d8*/ 	.word	0xffffffff


	//   ....[8]....
        /*00dc*/ 	.word	0xffffffff


	//   ....[9]....
        /*00e0*/ 	.word	0xffffffff


	//   ....[10]....
        /*00e4*/ 	.word	0xffffffff


	//   ....[11]....
        /*00e8*/ 	.word	0xffffffff


	//   ....[12]....
        /*00ec*/ 	.word	0xffffffff


	//   ....[13]....
        /*00f0*/ 	.word	0xffffffff


	//   ....[14]....
        /*00f4*/ 	.word	0xffffffff


	//   ....[15]....
        /*00f8*/ 	.word	0xffffffff


	//   ....[16]....
        /*00fc*/ 	.word	0xffffffff


	//   ....[17]....
        /*0100*/ 	.word	0xffffffff


	//   ....[18]....
        /*0104*/ 	.word	0xffffffff


	//   ....[19]....
        /*0108*/ 	.word	0xffffffff


	//   ....[20]....
        /*010c*/ 	.word	0x0500000a


	//   ....[21]....
        /*0110*/ 	.word	0x0500000a


	//   ....[22]....
        /*0114*/ 	.word	0x0500000a


	//   ....[23]....
        /*0118*/ 	.word	0x0500000a


	//   ....[24]....
        /*011c*/ 	.word	0x0500000a


	//   ....[25]....
        /*0120*/ 	.word	0x0500000a


	//   ....[26]....
        /*0124*/ 	.word	0x0500000a


	//   ....[27]....
        /*0128*/ 	.word	0x0500000a


	//   ....[28]....
        /*012c*/ 	.word	0x0500000a


	//   ....[29]....
        /*0130*/ 	.word	0x0500000a


	//----- nvinfo : EIATTR_COOP_GROUP_INSTR_OFFSETS
	.align		4
.L_51:
        /*0134*/ 	.byte	0x04, 0x28
        /*0136*/ 	.short	(.L_53 - .L_52)


	//   ....[0]....
.L_52:
        /*0138*/ 	.word	0x00001690


	//   ....[1]....
        /*013c*/ 	.word	0x000016f0


	//   ....[2]....
        /*0140*/ 	.word	0x00001710


	//   ....[3]....
        /*0144*/ 	.word	0x00001730


	//   ....[4]....
        /*0148*/ 	.word	0x00001750


	//   ....[5]....
        /*014c*/ 	.word	0x000017f0


	//   ....[6]....
        /*0150*/ 	.word	0x00001810


	//   ....[7]....
        /*0154*/ 	.word	0x00001830


	//   ....[8]....
        /*0158*/ 	.word	0x00001850


	//   ....[9]....
        /*015c*/ 	.word	0x00001870


	//   ....[10]....
        /*0160*/ 	.word	0x00001af0


	//   ....[11]....
        /*0164*/ 	.word	0x00001b30


	//   ....[12]....
        /*0168*/ 	.word	0x00001b50


	//   ....[13]....
        /*016c*/ 	.word	0x00001b70


	//   ....[14]....
        /*0170*/ 	.word	0x00001ba0


	//   ....[15]....
        /*0174*/ 	.word	0x00001cb0


	//   ....[16]....
        /*0178*/ 	.word	0x00001cd0


	//   ....[17]....
        /*017c*/ 	.word	0x00001cf0


	//   ....[18]....
        /*0180*/ 	.word	0x00001d10


	//   ....[19]....
        /*0184*/ 	.word	0x00001d30


	//   ....[20]....
        /*0188*/ 	.word	0x00002db0


	//   ....[21]....
        /*018c*/ 	.word	0x00002e20


	//   ....[22]....
        /*0190*/ 	.word	0x00002e90


	//   ....[23]....
        /*0194*/ 	.word	0x00002f00


	//   ....[24]....
        /*0198*/ 	.word	0x00002f70


	//   ....[25]....
        /*019c*/ 	.word	0x00002ff0


	//   ....[26]....
        /*01a0*/ 	.word	0x00003060


	//   ....[27]....
        /*01a4*/ 	.word	0x000030d0


	//   ....[28]....
        /*01a8*/ 	.word	0x00003140


	//   ....[29]....
        /*01ac*/ 	.word	0x000031b0


	//----- nvinfo : EIATTR_VRC_CTA_INIT_COUNT
	.align		4
.L_53:
        /*01b0*/ 	.byte	0x02, 0x4a
	.zero		1
	.zero		1


	//----- nvinfo : EIATTR_EXIT_INSTR_OFFSETS
	.align		4
        /*01b4*/ 	.byte	0x04, 0x1c
        /*01b6*/ 	.short	(.L_55 - .L_54)


	//   ....[0]....
.L_54:
        /*01b8*/ 	.word	0x00000050


	//   ....[1]....
        /*01bc*/ 	.word	0x00002bc0


	//   ....[2]....
        /*01c0*/ 	.word	0x00002d60


	//----- nvinfo : EIATTR_CRS_STACK_SIZE
	.align		4
.L_55:
        /*01c4*/ 	.byte	0x04, 0x1e
        /*01c6*/ 	.short	(.L_57 - .L_56)
.L_56:
        /*01c8*/ 	.word	0x00000000


	//----- nvinfo : EIATTR_CBANK_PARAM_SIZE
	.align		4
.L_57:
        /*01cc*/ 	.byte	0x03, 0x19
        /*01ce*/ 	.short	0x0038


	//----- nvinfo : EIATTR_PARAM_CBANK
	.align		4
        /*01d0*/ 	.byte	0x04, 0x0a
        /*01d2*/ 	.short	(.L_59 - .L_58)
	.align		4
.L_58:
        /*01d4*/ 	.word	index@(.nv.constant0._Z16attention_kernelILi64EEvPKfS1_S1_Pfiiiiif)
        /*01d8*/ 	.short	0x0380
        /*01da*/ 	.short	0x0038


	//----- nvinfo : EIATTR_SW_WAR
	.align		4
.L_59:
        /*01dc*/ 	.byte	0x04, 0x36
        /*01de*/ 	.short	(.L_61 - .L_60)
.L_60:
        /*01e0*/ 	.word	0x00000008
.L_61:


//--------------------- .nv.info._Z23add_sinusoidal_separatePKfS0_S0_Pfiii --------------------------
	.section	.nv.info._Z23add_sinusoidal_separatePKfS0_S0_Pfiii,"",@"SHT_CUDA_INFO"
	.sectionflags	@""
	.align	4


	//----- nvinfo : EIATTR_CUDA_API_VERSION
	.align		4
        /*0000*/ 	.byte	0x04, 0x37
        /*0002*/ 	.short	(.L_63 - .L_62)
.L_62:
        /*0004*/ 	.word	0x00000082


	//----- nvinfo : EIATTR_KPARAM_INFO
	.align		4
.L_63:
        /*0008*/ 	.byte	0x04, 0x17
        /*000a*/ 	.short	(.L_65 - .L_64)
.L_64:
        /*000c*/ 	.word	0x00000000
        /*0010*/ 	.short	0x0006
        /*0012*/ 	.short	0x0028
        /*0014*/ 	.byte	0x00, 0xf0, 0x11, 0x00


	//----- nvinfo : EIATTR_KPARAM_INFO
	.align		4
.L_65:
        /*0018*/ 	.byte	0x04, 0x17
        /*001a*/ 	.short	(.L_67 - .L_66)
.L_66:
        /*001c*/ 	.word	0x00000000
        /*0020*/ 	.short	0x0005
        /*0022*/ 	.short	0x0024
        /*0024*/ 	.byte	0x00, 0xf0, 0x11, 0x00


	//----- nvinfo : EIATTR_KPARAM_INFO
	.align		4
.L_67:
        /*0028*/ 	.byte	0x04, 0x17
        /*002a*/ 	.short	(.L_69 - .L_68)
.L_68:
        /*002c*/ 	.word	0x00000000
        /*0030*/ 	.short	0x0004
        /*0032*/ 	.short	0x0020
        /*0034*/ 	.byte	0x00, 0xf0, 0x11, 0x00


	//----- nvinfo : EIATTR_KPARAM_INFO
	.align		4
.L_69:
        /*0038*/ 	.byte	0x04, 0x17
        /*003a*/ 	.short	(.L_71 - .L_70)
.L_70:
        /*003c*/ 	.word	0x00000000
        /*0040*/ 	.short	0x0003
        /*0042*/ 	.short	0x0018
        /*0044*/ 	.byte	0x00, 0xf5, 0x21, 0x00


	//----- nvinfo : EIATTR_KPARAM_INFO
	.align		4
.L_71:
        /*0048*/ 	.byte	0x04, 0x17
        /*004a*/ 	.short	(.L_73 - .L_72)
.L_72:
        /*004c*/ 	.word	0x00000000
        /*0050*/ 	.short	0x0002
        /*0052*/ 	.short	0x0010
        /*0054*/ 	.byte	0x00, 0xf5, 0x21, 0x00


	//----- nvinfo : EIATTR_KPARAM_INFO
	.align		4
.L_73:
        /*0058*/ 	.byte	0x04, 0x17
        /*005a*/ 	.short	(.L_75 - .L_74)
.L_74:
        /*005c*/ 	.word	0x00000000
        /*0060*/ 	.short	0x0001
        /*0062*/ 	.short	0x0008
        /*0064*/ 	.byte	0x00, 0xf5, 0x21, 0x00


	//----- nvinfo : EIATTR_KPARAM_INFO
	.align		4
.L_75:
        /*0068*/ 	.byte	0x04, 0x17
        /*006a*/ 	.short	(.L_77 - .L_76)
.L_76:
        /*006c*/ 	.word	0x00000000
        /*0070*/ 	.short	0x0000
        /*0072*/ 	.short	0x0000
        /*0074*/ 	.byte	0x00, 0xf5, 0x21, 0x00


	//----- nvinfo : EIATTR_SPARSE_MMA_MASK
	.align		4
.L_77:
        /*0078*/ 	.byte	0x03, 0x50
        /*007a*/ 	.short	0x0000


	//----- nvinfo : EIATTR_MAXREG_COUNT
	.align		4
        /*007c*/ 	.byte	0x03, 0x1b
        /*007e*/ 	.short	0x00ff


	//----- nvinfo : EIATTR_MERCURY_ISA_VERSION
	.align		4
        /*0080*/ 	.byte	0x03, 0x5f
        /*0082*/ 	.short	0x0101


	//----- nvinfo : EIATTR_VRC_CTA_INIT_COUNT
	.align		4
        /*0084*/ 	.byte	0x02, 0x4a
	.zero		1
	.zero		1


	//----- nvinfo : EIATTR_EXIT_INSTR_OFFSETS
	.align		4
        /*0088*/ 	.byte	0x04, 0x1c
        /*008a*/ 	.short	(.L_79 - .L_78)


	//   ....[0]....
.L_78:
        /*008c*/ 	.word	0x00000040


	//   ....[1]....
        /*0090*/ 	.word	0x00000220


	//   ....[2]....
        /*0094*/ 	.word	0x000003b0


	//   ....[3]....
        /*0098*/ 	.word	0x000003e0


	//   ....[4]....
        /*009c*/ 	.word	0x00000550


	//----- nvinfo : EIATTR_CRS_STACK_SIZE
	.align		4
.L_79:
        /*00a0*/ 	.byte	0x04, 0x1e
        /*00a2*/ 	.short	(.L_81 - .L_80)
.L_80:
        /*00a4*/ 	.word	0x00000000


	//----- nvinfo : EIATTR_CBANK_PARAM_SIZE
	.align		4
.L_81:
        /*00a8*/ 	.byte	0x03, 0x19
        /*00aa*/ 	.short	0x002c


	//----- nvinfo : EIATTR_PARAM_CBANK
	.align		4
        /*00ac*/ 	.byte	0x04, 0x0a
        /*00ae*/ 	.short	(.L_83 - .L_82)
	.align		4
.L_82:
        /*00b0*/ 	.word	index@(.nv.constant0._Z23add_sinusoidal_separatePKfS0_S0_Pfiii)
        /*00b4*/ 	.short	0x0380
        /*00b6*/ 	.short	0x002c


	//----- nvinfo : EIATTR_SW_WAR
	.align		4
.L_83:
        /*00b8*/ 	.byte	0x04, 0x36
        /*00ba*/ 	.short	(.L_85 - .L_84)
.L_84:
        /*00bc*/ 	.word	0x00000008
.L_85:


//--------------------- .nv.info._Z41attention_fwd_kernel_sinusoidal_hybrid_v2ILi64EEvPKfS1_S1_S1_S1_Pfiiiiif --------------------------
	.section	.nv.info._Z41attention_fwd_kernel_sinusoidal_hybrid_v2ILi64EEvPKfS1_S1_S1_S1_Pfiiiiif,"",@"SHT_CUDA_INFO"
	.sectionflags	@""
	.align	4


	//----- nvinfo : EIATTR_CUDA_API_VERSION
	.align		4
        /*0000*/ 	.byte	0x04, 0x37
        /*0002*/ 	.short	(.L_87 - .L_86)
.L_86:
        /*0004*/ 	.word	0x00000082


	//----- nvinfo : EIATTR_KPARAM_INFO
	.align		4
.L_87:
        /*0008*/ 	.byte	0x04, 0x17
        /*000a*/ 	.short	(.L_89 - .L_88)
.L_88:
        /*000c*/ 	.word	0x00000000
        /*0010*/ 	.short	0x000b
        /*0012*/ 	.short	0x0044
        /*0014*/ 	.byte	0x00, 0xf0, 0x11, 0x00


	//----- nvinfo : EIATTR_KPARAM_INFO
	.align		4
.L_89:
        /*0018*/ 	.byte	0x04, 0x17
        /*001a*/ 	.short	(.L_91 - .L_90)
.L_90:
        /*001c*/ 	.word	0x00000000
        /*0020*/ 	.short	0x000a
        /*0022*/ 	.short	0x0040
        /*0024*/ 	.byte	0x00, 0xf0, 0x11, 0x00


	//----- nvinfo : EIATTR_KPARAM_INFO
	.align		4
.L_91:
        /*0028*/ 	.byte	0x04, 0x17
        /*002a*/ 	.short	(.L_93 - .L_92)
.L_92:
        /*002c*/ 	.word	0x00000000
        /*0030*/ 	.short	0x0009
        /*0032*/ 	.short	0x003c
        /*0034*/ 	.byte	0x00, 0xf0, 0x11, 0x00


	//----- nvinfo : EIATTR_KPARAM_INFO
	.align		4
.L_93:
        /*0038*/ 	.byte	0x04, 0x17
        /*003a*/ 	.short	(.L_95 - .L_94)
.L_94:
        /*003c*/ 	.word	0x00000000
        /*0040*/ 	.short	0x0008
        /*0042*/ 	.short	0x0038
        /*0044*/ 	.byte	0x00, 0xf0, 0x11, 0x00


	//----- nvinfo : EIATTR_KPARAM_INFO
	.align		4
.L_95:
        /*0048*/ 	.byte	0x04, 0x17
        /*004a*/ 	.short	(.L_97 - .L_96)
.L_96:
        /*004c*/ 	.word	0x00000000
        /*0050*/ 	.short	0x0007
        /*0052*/ 	.short	0x0034
        /*0054*/ 	.byte	0x00, 0xf0, 0x11, 0x00


	//----- nvinfo : EIATTR_KPARAM_INFO
	.align		4
.L_97:
        /*0058*/ 	.byte	0x04, 0x17
        /*005a*/ 	.short	(.L_99 - .L_98)
.L_98:
        /*005c*/ 	.word	0x00000000
        /*0060*/ 	.short	0x0006
        /*0062*/ 	.short	0x0030
        /*0064*/ 	.byte	0x00, 0xf0, 0x11, 0x00


	//----- nvinfo : EIATTR_KPARAM_INFO
	.align		4
.L_99:
        /*0068*/ 	.byte	0x04, 0x17
        /*006a*/ 	.short	(.L_101 - .L_100)
.L_100:
        /*006c*/ 	.word	0x00000000
        /*0070*/ 	.short	0x0005
        /*0072*/ 	.short	0x0028
        /*0074*/ 	.byte	0x00, 0xf5, 0x21, 0x00


	//----- nvinfo : EIATTR_KPARAM_INFO
	.align		4
.L_101:
        /*0078*/ 	.byte	0x04, 0x17
        /*007a*/ 	.short	(.L_103 - .L_102)
.L_102:
        /*007c*/ 	.word	0x00000000
        /*0080*/ 	.short	0x0004
        /*0082*/ 	.short	0x0020
        /*0084*/ 	.byte	0x00, 0xf5, 0x21, 0x00


	//----- nvinfo : EIATTR_KPARAM_INFO
	.align		4
.L_103:
        /*0088*/ 	.byte	0x04, 0x17
        /*008a*/ 	.short	(.L_105 - .L_104)
.L_104:
        /*008c*/ 	.word	0x00000000
        /*0090*/ 	.short	0x0003
        /*0092*/ 	.short	0x0018
        /*0094*/ 	.byte	0x00, 0xf5, 0x21, 0x00


	//----- nvinfo : EIATTR_KPARAM_INFO
	.align		4
.L_105:
        /*0098*/ 	.byte	0x04, 0x17
        /*009a*/ 	.short	(.L_107 - .L_106)
.L_106:
        /*009c*/ 	.word	0x00000000
        /*00a0*/ 	.short	0x0002
        /*00a2*/ 	.short	0x0010
        /*00a4*/ 	.byte	0x00, 0xf5, 0x21, 0x00


	//----- nvinfo : EIATTR_KPARAM_INFO
	.align		4
.L_107:
        /*00a8*/ 	.byte	0x04, 0x17
        /*00aa*/ 	.short	(.L_109 - .L_108)
.L_108:
        /*00ac*/ 	.word	0x00000000
        /*00b0*/ 	.short	0x0001
        /*00b2*/ 	.short	0x0008
        /*00b4*/ 	.byte	0x00, 0xf5, 0x21, 0x00


	//----- nvinfo : EIATTR_KPARAM_INFO
	.align		4
.L_109:
        /*00b8*/ 	.byte	0x04, 0x17
        /*00ba*/ 	.short	(.L_111 - .L_110)
.L_110:
        /*00bc*/ 	.word	0x00000000
        /*00c0*/ 	.short	0x0000
        /*00c2*/ 	.short	0x0000
        /*00c4*/ 	.byte	0x00, 0xf5, 0x21, 0x00


	//----- nvinfo : EIATTR_SPARSE_MMA_MASK
	.align		4
.L_111:
        /*00c8*/ 	.byte	0x03, 0x50
        /*00ca*/ 	.short	0x0000


	//----- nvinfo : EIATTR_MAXREG_COUNT
	.align		4
        /*00cc*/ 	.byte	0x03, 0x1b
        /*00ce*/ 	.short	0x00ff


	//----- nvinfo : EIATTR_NUM_BARRIERS
	.align		4
        /*00d0*/ 	.byte	0x02, 0x4c
        /*00d2*/ 	.byte	0x01
	.zero		1


	//----- nvinfo : EIATTR_MERCURY_ISA_VERSION
	.align		4
        /*00d4*/ 	.byte	0x03, 0x5f
        /*00d6*/ 	.short	0x0101


	//----- nvinfo : EIATTR_COOP_GROUP_MASK_REGIDS
	.align		4
        /*00d8*/ 	.byte	0x04, 0x29
        /*00da*/ 	.short	(.L_113 - .L_112)


	//   ....[0]....
.L_112:
        /*00dc*/ 	.word	0xffffffff


	//   ....[1]....
        /*00e0*/ 	.word	0xffffffff


	//   ....[2]....
        /*00e4*/ 	.word	0xffffffff


	//   ....[3]....
        /*00e8*/ 	.word	0xffffffff


	//   ....[4]....
        /*00ec*/ 	.word	0xffffffff


	//   ....[5]....
        /*00f0*/ 	.word	0xffffffff


	//   ....[6]....
        /*00f4*/ 	.word	0xffffffff


	//   ....[7]....
        /*00f8*/ 	.word	0xffffffff


	//   ....[8]....
        /*00fc*/ 	.word	0xffffffff


	//   ....[9]....
        /*0100*/ 	.word	0xffffffff


	//   ....[10]....
        /*0104*/ 	.word	0xffffffff


	//   ....[11]....
        /*0108*/ 	.word	0xffffffff


	//   ....[12]....
        /*010c*/ 	.word	0xffffffff


	//   ....[13]....
        /*0110*/ 	.word	0xffffffff


	//   ....[14]....
        /*0114*/ 	.word	0xffffffff


	//   ....[15]....
        /*0118*/ 	.word	0xffffffff


	//   ....[16]....
        /*011c*/ 	.word	0xffffffff


	//   ....[17]....
        /*0120*/ 	.word	0xffffffff


	//   ....[18]....
        /*0124*/ 	.word	0xffffffff


	//   ....[19]....
        /*0128*/ 	.word	0xffffffff


	//   ....[20]....
        /*012c*/ 	.word	0x0500000a


	//   ....[21]....
        /*0130*/ 	.word	0x0500000a


	//   ....[22]....
        /*0134*/ 	.word	0x0500000a


	//   ....[23]....
        /*0138*/ 	.word	0x0500000a


	//   ....[24]....
        /*013c*/ 	.word	0x0500000a


	//   ....[25]....
        /*0140*/ 	.word	0x0500000a


	//   ....[26]....
        /*0144*/ 	.word	0x0500000a


	//   ....[27]....
        /*0148*/ 	.word	0x0500000a


	//   ....[28]....
        /*014c*/ 	.word	0x0500000a


	//   ....[29]....
        /*0150*/ 	.word	0x0500000a


	//----- nvinfo : EIATTR_COOP_GROUP_INSTR_OFFSETS
	.align		4
.L_113:
        /*0154*/ 	.byte	0x04, 0x28
        /*0156*/ 	.short	(.L_115 - .L_114)


	//   ....[0]....
.L_114:
        /*0158*/ 	.word	0x00001e00


	//   ....[1]....
        /*015c*/ 	.word	0x00001e80


	//   ....[2]....
        /*0160*/ 	.word	0x00001ec0


	//   ....[3]....
        /*0164*/ 	.word	0x00001ef0


	//   ....[4]....
        /*0168*/ 	.word	0x00001f10


	//   ....[5]....
        /*016c*/ 	.word	0x00001fb0


	//   ....[6]....
        /*0170*/ 	.word	0x00001fd0


	//   ....[7]....
        /*0174*/ 	.word	0x00001ff0


	//   ....[8]....
        /*0178*/ 	.word	0x00002010


	//   ....[9]....
        /*017c*/ 	.word	0x00002030


	//   ....[10]....
        /*0180*/ 	.word	0x00002260


	//   ....[11]....
        /*0184*/ 	.word	0x000022a0


	//   ....[12]....
        /*0188*/ 	.word	0x000022c0


	//   ....[13]....
        /*018c*/ 	.word	0x000022e0


	//   ....[14]....
        /*0190*/ 	.word	0x00002320


	//   ....[15]....
        /*0194*/ 	.word	0x00002420


	//   ....[16]....
        /*0198*/ 	.word	0x00002440


	//   ....[17]....
        /*019c*/ 	.word	0x00002460


	//   ....[18]....
        /*01a0*/ 	.word	0x00002480


	//   ....[19]....
        /*01a4*/ 	.word	0x000024a0


	//   ....[20]....
        /*01a8*/ 	.word	0x00003400


	//   ....[21]....
        /*01ac*/ 	.word	0x00003470


	//   ....[22]....
        /*01b0*/ 	.word	0x000034e0


	//   ....[23]....
        /*01b4*/ 	.word	0x00003550


	//   ....[24]....
        /*01b8*/ 	.word	0x000035c0


	//   ....[25]....
        /*01bc*/ 	.word	0x00003640


	//   ....[26]....
        /*01c0*/ 	.word	0x000036b0


	//   ....[27]....
        /*01c4*/ 	.word	0x00003720


	//   ....[28]....
        /*01c8*/ 	.word	0x00003790


	//   ....[29]....
        /*01cc*/ 	.word	0x00003800


	//----- nvinfo : EIATTR_VRC_CTA_INIT_COUNT
	.align		4
.L_115:
        /*01d0*/ 	.byte	0x02, 0x4a
	.zero		1
	.zero		1


	//----- nvinfo : EIATTR_EXIT_INSTR_OFFSETS
	.align		4
        /*01d4*/ 	.byte	0x04, 0x1c
        /*01d6*/ 	.short	(.L_117 - .L_116)


	//   ....[0]....
.L_116:
        /*01d8*/ 	.word	0x00000050


	//   ....[1]....
        /*01dc*/ 	.word	0x00003200


	//   ....[2]....
        /*01e0*/ 	.word	0x000033a0


	//----- nvinfo : EIATTR_CRS_STACK_SIZE
	.align		4
.L_117:
        /*01e4*/ 	.byte	0x04, 0x1e
        /*01e6*/ 	.short	(.L_119 - .L_118)
.L_118:
        /*01e8*/ 	.word	0x00000000


	//----- nvinfo : EIATTR_CBANK_PARAM_SIZE
	.align		4
.L_119:
        /*01ec*/ 	.byte	0x03, 0x19
        /*01ee*/ 	.short	0x0048


	//----- nvinfo : EIATTR_PARAM_CBANK
	.align		4
        /*01f0*/ 	.byte	0x04, 0x0a
        /*01f2*/ 	.short	(.L_121 - .L_120)
	.align		4
.L_120:
        /*01f4*/ 	.word	index@(.nv.constant0._Z41attention_fwd_kernel_sinusoidal_hybrid_v2ILi64EEvPKfS1_S1_S1_S1_Pfiiiiif)
        /*01f8*/ 	.short	0x0380
        /*01fa*/ 	.short	0x0048


	//----- nvinfo : EIATTR_SW_WAR
	.align		4
.L_121:
        /*01fc*/ 	.byte	0x04, 0x36
        /*01fe*/ 	.short	(.L_123 - .L_122)
.L_122:
        /*0200*/ 	.word	0x00000008
.L_123:


//--------------------- .nv.info._Z29add_sinusoidal_to_k_optimizedPKfS0_S0_Pfiii --------------------------
	.section	.nv.info._Z29add_sinusoidal_to_k_optimizedPKfS0_S0_Pfiii,"",@"SHT_CUDA_INFO"
	.sectionflags	@""
	.align	4


	//----- nvinfo : EIATTR_CUDA_API_VERSION
	.align		4
        /*0000*/ 	.byte	0x04, 0x37
        /*0002*/ 	.short	(.L_125 - .L_124)
.L_124:
        /*0004*/ 	.word	0x00000082


	//----- nvinfo : EIATTR_KPARAM_INFO
	.align		4
.L_125:
        /*0008*/ 	.byte	0x04, 0x17
        /*000a*/ 	.short	(.L_127 - .L_126)
.L_126:
        /*000c*/ 	.word	0x00000000
        /*0010*/ 	.short	0x0006
        /*0012*/ 	.short	0x0028
        /*0014*/ 	.byte	0x00, 0xf0, 0x11, 0x00


	//----- nvinfo : EIATTR_KPARAM_INFO
	.align		4
.L_127:
        /*0018*/ 	.byte	0x04, 0x17
        /*001a*/ 	.short	(.L_129 - .L_128)
.L_128:
        /*001c*/ 	.word	0x00000000
        /*0020*/ 	.short	0x0005
        /*0022*/ 	.short	0x0024
        /*0024*/ 	.byte	0x00, 0xf0, 0x11, 0x00


	//----- nvinfo : EIATTR_KPARAM_INFO
	.align		4
.L_129:
        /*0028*/ 	.byte	0x04, 0x17
        /*002a*/ 	.short	(.L_131 - .L_130)
.L_130:
        /*002c*/ 	.word	0x00000000
        /*0030*/ 	.short	0x0004
        /*0032*/ 	.short	0x0020
        /*0034*/ 	.byte	0x00, 0xf0, 0x11, 0x00


	//----- nvinfo : EIATTR_KPARAM_INFO
	.align		4
.L_131:
        /*0038*/ 	.byte	0x04, 0x17
        /*003a*/ 	.short	(.L_133 - .L_132)
.L_132:
        /*003c*/ 	.word	0x00000000
        /*0040*/ 	.short	0x0003
        /*0042*/ 	.short	0x0018
        /*0044*/ 	.byte	0x00, 0xf5, 0x21, 0x00


	//----- nvinfo : EIATTR_KPARAM_INFO
	.align		4
.L_133:
        /*0048*/ 	.byte	0x04, 0x17
        /*004a*/ 	.short	(.L_135 - .L_134)
.L_134:
        /*004c*/ 	.word	0x00000000
        /*0050*/ 	.short	0x0002
        /*0052*/ 	.short	0x0010
        /*0054*/ 	.byte	0x00, 0xf5, 0x21, 0x00


	//----- nvinfo : EIATTR_KPARAM_INFO
	.align		4
.L_135:
        /*0058*/ 	.byte	0x04, 0x17
        /*005a*/ 	.short	(.L_137 - .L_136)
.L_136:
        /*005c*/ 	.word	0x00000000
        /*0060*/ 	.short	0x0001
        /*0062*/ 	.short	0x0008
        /*0064*/ 	.byte	0x00, 0xf5, 0x21, 0x00


	//----- nvinfo : EIATTR_KPARAM_INFO
	.align		4
.L_137:
        /*0068*/ 	.byte	0x04, 0x17
        /*006a*/ 	.short	(.L_139 - .L_138)
.L_138:
        /*006c*/ 	.word	0x00000000
        /*0070*/ 	.short	0x0000
        /*0072*/ 	.short	0x0000
        /*0074*/ 	.byte	0x00, 0xf5, 0x21, 0x00


	//----- nvinfo : EIATTR_SPARSE_MMA_MASK
	.align		4
.L_139:
        /*0078*/ 	.byte	0x03, 0x50
        /*007a*/ 	.short	0x0000


	//----- nvinfo : EIATTR_MAXREG_COUNT
	.align		4
        /*007c*/ 	.byte	0x03, 0x1b
        /*007e*/ 	.short	0x00ff


	//----- nvinfo : EIATTR_MERCURY_ISA_VERSION
	.align		4
        /*0080*/ 	.byte	0x03, 0x5f
        /*0082*/ 	.short	0x0101


	//----- nvinfo : EIATTR_VRC_CTA_INIT_COUNT
	.align		4
        /*0084*/ 	.byte	0x02, 0x4a
	.zero		1
	.zero		1


	//----- nvinfo : EIATTR_EXIT_INSTR_OFFSETS
	.align		4
        /*0088*/ 	.byte	0x04, 0x1c
        /*008a*/ 	.short	(.L_141 - .L_140)


	//   ....[0]....
.L_140:
        /*008c*/ 	.word	0x00000040


	//   ....[1]....
        /*0090*/ 	.word	0x00000220


	//   ....[2]....
        /*0094*/ 	.word	0x000003b0


	//   ....[3]....
        /*0098*/ 	.word	0x000003e0


	//   ....[4]....
        /*009c*/ 	.word	0x00000550


	//----- nvinfo : EIATTR_CRS_STACK_SIZE
	.align		4
.L_141:
        /*00a0*/ 	.byte	0x04, 0x1e
        /*00a2*/ 	.short	(.L_143 - .L_142)
.L_142:
        /*00a4*/ 	.word	0x00000000


	//----- nvinfo : EIATTR_CBANK_PARAM_SIZE
	.align		4
.L_143:
        /*00a8*/ 	.byte	0x03, 0x19
        /*00aa*/ 	.short	0x002c


	//----- nvinfo : EIATTR_PARAM_CBANK
	.align		4
        /*00ac*/ 	.byte	0x04, 0x0a
        /*00ae*/ 	.short	(.L_145 - .L_144)
	.align		4
.L_144:
        /*00b0*/ 	.word	index@(.nv.constant0._Z29add_sinusoidal_to_k_optimizedPKfS0_S0_Pfiii)
        /*00b4*/ 	.short	0x0380
        /*00b6*/ 	.short	0x002c


	//----- nvinfo : EIATTR_SW_WAR
	.align		4
.L_145:
        /*00b8*/ 	.byte	0x04, 0x36
        /*00ba*/ 	.short	(.L_147 - .L_146)
.L_146:
        /*00bc*/ 	.word	0x00000008
.L_147:


//--------------------- .nv.callgraph             --------------------------
	.section	.nv.callgraph,"",@"SHT_CUDA_CALLGRAPH"
	.align	4
	.sectionentsize	8
	.align		4
        /*0000*/ 	.word	0x00000000
	.align		4
        /*0004*/ 	.word	0xffffffff
	.align		4
        /*0008*/ 	.word	0x00000000
	.align		4
        /*000c*/ 	.word	0xfffffffe
	.align		4
        /*0010*/ 	.word	0x00000000
	.align		4
        /*0014*/ 	.word	0xfffffffd
	.align		4
        /*0018*/ 	.word	0x00000000
	.align		4
        /*001c*/ 	.word	0xfffffffc


//--------------------- .text._Z16attention_kernelILi64EEvPKfS1_S1_Pfiiiiif --------------------------
	.section	.text._Z16attention_kernelILi64EEvPKfS1_S1_Pfiiiiif,"ax",@progbits
	.align	128
        .global         _Z16attention_kernelILi64EEvPKfS1_S1_Pfiiiiif
        .type           _Z16attention_kernelILi64EEvPKfS1_S1_Pfiiiiif,@function
        .size           _Z16attention_kernelILi64EEvPKfS1_S1_Pfiiiiif,(.L_x_140 - _Z16attention_kernelILi64EEvPKfS1_S1_Pfiiiiif)
        .other          _Z16attention_kernelILi64EEvPKfS1_S1_Pfiiiiif,@"STO_CUDA_ENTRY STV_DEFAULT"
_Z16attention_kernelILi64EEvPKfS1_S1_Pfiiiiif:
.text._Z16attention_kernelILi64EEvPKfS1_S1_Pfiiiiif:
[----:B------:R-:W-:Y:S08]  /*0000*/  LDC R1, c[0x0][0x37c] ;  /* 0x0000df00ff017b82 */ /* 0x000ff00000000800 */
[----:B------:R-:W0:Y:S01]  /*0010*/  S2UR UR7, SR_CTAID.X ;  /* 0x00000000000779c3 */ /* 0x000e220000002500 */
[----:B------:R-:W0:Y:S02]  /*0020*/  LDCU UR5, c[0x0][0x3a8] ;  /* 0x00007500ff0577ac */ /* 0x000e240008000800 */
[----:B0-----:R-:W-:-:S06]  /*0030*/  UISETP.GE.AND UP0, UPT, UR7, UR5, UPT ;  /* 0x000000050700728c */ /* 0x001fcc000bf06270 */
[----:B------:R-:W-:-:S13]  /*0040*/  PLOP3.LUT P0, PT, PT, PT, UP0, 0x80, 0x8 ;  /* 0x000000000008781c */ /* 0x000fda0003f0f008 */
[----:B------:R-:W-:Y:S05]  /*0050*/  @P0 EXIT ;  /* 0x000000000000094d */ /* 0x000fea0003800000 */
[----:B------:R-:W0:Y:S01]  /*0060*/  LDCU UR6, c[0x0][0x3b0] ;  /* 0x00007600ff0677ac */ /* 0x000e220008000800 */
[----:B------:R-:W1:Y:S01]  /*0070*/  S2UR UR4, SR_CTAID.Y ;  /* 0x00000000000479c3 */ /* 0x000e620000002600 */
[----:B------:R-:W2:Y:S01]  /*0080*/  S2R R25, SR_TID.X ;  /* 0x0000000000197919 */ /* 0x000ea20000002100 */
[----:B------:R-:W3:Y:S01]  /*0090*/  LDCU UR9, c[0x0][0x3ac] ;  /* 0x00007580ff0977ac */ /* 0x000ee20008000800 */
[----:B------:R-:W4:Y:S01]  /*00a0*/  LDCU.64 UR20, c[0x0][0x358] ;  /* 0x00006b00ff1477ac */ /* 0x000f220008000a00 */
[----:B0-----:R-:W-:-:S04]  /*00b0*/  MOV R6, UR6 ;  /* 0x0000000600067c02 */ /* 0x001fc80008000f00 */
[----:B------:R-:W-:Y:S01]  /*00c0*/  R2UR UR6, R6 ;  /* 0x00000000060672ca */ /* 0x000fe200000e0000 */
[----:B---3--:R-:W-:Y:S02]  /*00d0*/  UISETP.GE.AND UP0, UPT, UR9, 0x1, UPT ;  /* 0x000000010900788c */ /* 0x008fe4000bf06270 */
[----:B-1----:R-:W-:-:S10]  /*00e0*/  UIMAD UR7, UR4, UR5, UR7 ;  /* 0x00000005040772a4 */ /* 0x002fd4000f8e0207 */
[----:B------:R-:W-:Y:S02]  /*00f0*/  UIMAD UR8, UR6, UR9, URZ ;  /* 0x00000009060872a4 */ /* 0x000fe4000f8e02ff */
[----:B------:R-:W-:Y:S02]  /*0100*/  UIMAD UR7, UR7, UR6, URZ ;  /* 0x00000006070772a4 */ /* 0x000fe4000f8e02ff */
[----:B------:R-:W-:-:S03]  /*0110*/  UIMAD UR8, UR8, UR4, URZ ;  /* 0x00000004080872a4 */ /* 0x000fc6000f8e02ff */
[----:B------:R-:W-:Y:S01]  /*0120*/  UMOV UR4, URZ ;  /* 0x000000ff00047c82 */ /* 0x000fe20008000000 */
[----:B--2-4-:R-:W-:Y:S08]  /*0130*/  BRA.U !UP0, `(.L_x_0) ;  /* 0x00000029089c7547 */ /* 0x014ff0000b800000 */
[----:B------:R-:W0:Y:S01]  /*0140*/  S2UR UR9, SR_CgaCtaId ;  /* 0x00000000000979c3 */ /* 0x000e220000008800 */
[----:B------:R-:W1:Y:S01]  /*0150*/  LDCU.128 UR16, c[0x0][0x380] ;  /* 0x00007000ff1077ac */ /* 0x000e620008000c00 */
[C---:B------:R-:W-:Y:S01]  /*0160*/  R2UR UR10, R6.reuse ;  /* 0x00000000060a72ca */ /* 0x040fe200000e0000 */
[----:B------:R-:W-:Y:S01]  /*0170*/  IMAD.SHL.U32 R24, R25, 0x4, RZ ;  /* 0x0000000419187824 */ /* 0x000fe200078e00ff */
[C---:B------:R-:W-:Y:S01]  /*0180*/  IADD3 R23, PT, PT, R6.reuse, -0x1, RZ ;  /* 0xffffffff06177810 */ /* 0x040fe20007ffe0ff */
[----:B------:R-:W2:Y:S01]  /*0190*/  LDCU UR6, c[0x0][0x3b4] ;  /* 0x00007680ff0677ac */ /* 0x000ea20008000800 */
[C---:B------:R-:W-:Y:S02]  /*01a0*/  LOP3.LUT R22, R6.reuse, 0xf, RZ, 0xc0, !PT ;  /* 0x0000000f06167812 */ /* 0x040fe400078ec0ff */
[----:B------:R-:W-:Y:S01]  /*01b0*/  LEA.HI R3, R23, 0x1, RZ, 0x1e ;  /* 0x0000000117037811 */ /* 0x000fe200078ff0ff */
[----:B------:R-:W-:Y:S01]  /*01c0*/  UMOV UR5, 0x400 ;  /* 0x0000040000057882 */ /* 0x000fe20000000000 */
[----:B------:R-:W-:Y:S01]  /*01d0*/  LOP3.LUT R20, R6, 0x7ffffff0, RZ, 0xc0, !PT ;  /* 0x7ffffff006147812 */ /* 0x000fe200078ec0ff */
[----:B------:R-:W3:Y:S01]  /*01e0*/  LDCU UR25, c[0x0][0x360] ;  /* 0x00006c00ff1977ac */ /* 0x000ee20008000800 */
[----:B------:R-:W-:-:S02]  /*01f0*/  LOP3.LUT R0, R25, 0x1f, RZ, 0xc0, !PT ;  /* 0x0000001f19007812 */ /* 0x000fc400078ec0ff */
[----:B------:R-:W-:Y:S01]  /*0200*/  LOP3.LUT R24, R24, 0x7c, RZ, 0xc0, !PT ;  /* 0x0000007c18187812 */ /* 0x000fe200078ec0ff */
[----:B------:R-:W-:Y:S01]  /*0210*/  ULOP3.LUT UR23, UR10, 0x3, URZ, 0xc0, !UPT ;  /* 0x000000030a177892 */ /* 0x000fe2000f8ec0ff */
[----:B------:R-:W-:Y:S01]  /*0220*/  LOP3.LUT R3, R3, 0x7ffffffc, RZ, 0xc0, !PT ;  /* 0x7ffffffc03037812 */ /* 0x000fe200078ec0ff */
[----:B------:R-:W-:Y:S01]  /*0230*/  UMOV UR11, 0xff800000 ;  /* 0xff800000000b7882 */ /* 0x000fe20000000000 */
[----:B------:R-:W-:Y:S01]  /*0240*/  UMOV UR4, URZ ;  /* 0x000000ff00047c82 */ /* 0x000fe20008000000 */
[----:B-1----:R-:W-:Y:S02]  /*0250*/  UIADD3 UR15, UP0, UPT, UR16, 0x20, URZ ;  /* 0x00000020100f7890 */ /* 0x002fe4000ff1e0ff */
[----:B------:R-:W-:Y:S01]  /*0260*/  UIADD3 UR13, UP1, UPT, UR18, 0x20, URZ ;  /* 0x00000020120d7890 */ /* 0x000fe2000ff3e0ff */
[----:B--2---:R-:W-:Y:S01]  /*0270*/  FMUL R21, RZ, UR6 ;  /* 0x00000006ff157c20 */ /* 0x004fe20008400000 */
[----:B0-----:R-:W-:Y:S02]  /*0280*/  ULEA UR9, UR9, UR5, 0x18 ;  /* 0x0000000509097291 */ /* 0x001fe4000f8ec0ff */
[----:B------:R-:W-:-:S02]  /*0290*/  UIADD3.X UR16, UPT, UPT, URZ, UR17, URZ, UP0, !UPT ;  /* 0x00000011ff107290 */ /* 0x000fc400087fe4ff */
[----:B------:R-:W-:Y:S02]  /*02a0*/  UIADD3 UR5, UPT, UPT, UR9, 0x100, URZ ;  /* 0x0000010009057890 */ /* 0x000fe4000fffe0ff */
[----:B------:R-:W-:Y:S02]  /*02b0*/  UIADD3.X UR14, UPT, UPT, URZ, UR19, URZ, UP1, !UPT ;  /* 0x00000013ff0e7290 */ /* 0x000fe40008ffe4ff */
[----:B------:R-:W-:Y:S02]  /*02c0*/  ULOP3.LUT UR10, UR10, 0x7, URZ, 0xc0, !UPT ;  /* 0x000000070a0a7892 */ /* 0x000fe4000f8ec0ff */
[----:B------:R-:W-:Y:S01]  /*02d0*/  LEA.HI R2, R25, UR5, RZ, 0x1d ;  /* 0x0000000519027c11 */ /* 0x000fe2000f8fe8ff */
[----:B------:R-:W-:Y:S01]  /*02e0*/  UMOV UR5, URZ ;  /* 0x000000ff00057c82 */ /* 0x000fe20008000000 */
[----:B---3--:R-:W-:-:S08]  /*02f0*/  UMOV UR6, URZ ;  /* 0x000000ff00067c82 */ /* 0x008fd00008000000 */
.L_x_36:
[----:B0-----:R-:W0:Y:S01]  /*0300*/  LDCU UR12, c[0x0][0x3ac] ;  /* 0x00007580ff0c77ac */ /* 0x001e220008000800 */
[----:B------:R-:W-:Y:S01]  /*0310*/  BSSY.RECONVERGENT B0, `(.L_x_1) ;  /* 0x0000127000007945 */ /* 0x000fe20003800200 */
[----:B------:R-:W-:-:S04]  /*0320*/  UIADD3 UR17, UPT, UPT, UR6, 0x40, URZ ;  /* 0x0000004006117890 */ /* 0x000fc8000fffe0ff */
[----:B0-----:R-:W-:-:S04]  /*0330*/  UISETP.LT.AND UP0, UPT, UR17, UR12, UPT ;  /* 0x0000000c1100728c */ /* 0x001fc8000bf01270 */
[----:B------:R-:W-:-:S04]  /*0340*/  USEL UR12, UR17, UR12, UP0 ;  /* 0x0000000c110c7287 */ /* 0x000fc80008000000 */
[----:B------:R-:W-:Y:S02]  /*0350*/  UIADD3 UR27, UPT, UPT, UR12, -UR6, URZ ;  /* 0x800000060c1b7290 */ /* 0x000fe4000fffe0ff */
[----:B------:R-:W-:Y:S02]  /*0360*/  ULOP3.LUT UR26, UR12, 0x7, URZ, 0xc0, !UPT ;  /* 0x000000070c1a7892 */ /* 0x000fe4000f8ec0ff */
[----:B------:R-:W-:Y:S02]  /*0370*/  ULOP3.LUT UR18, UR12, 0xf, URZ, 0xc0, !UPT ;  /* 0x0000000f0c127892 */ /* 0x000fe4000f8ec0ff */
[----:B------:R-:W-:-:S13]  /*0380*/  ISETP.GE.AND P0, PT, R25, UR27, PT ;  /* 0x0000001b19007c0c */ /* 0x000fda000bf06270 */
[----:B-1234-:R-:W-:Y:S05]  /*0390*/  @P0 BRA `(.L_x_2) ;  /* 0x0000001000780947 */ /* 0x01efea0003800000 */
[----:B------:R-:W-:-:S09]  /*03a0*/  UISETP.NE.AND UP0, UPT, UR23, URZ, UPT ;  /* 0x000000ff1700728c */ /* 0x000fd2000bf05270 */
[----:B------:R-:W-:Y:S05]  /*03b0*/  BRA.U UP0, `(.L_x_3) ;  /* 0x0000000500b07547 */ /* 0x000fea000b800000 */
[----:B------:R-:W0:Y:S02]  /*03c0*/  LDCU UR12, c[0x0][0x3b0] ;  /* 0x00007600ff0c77ac */ /* 0x000e240008000800 */
[----:B0-----:R-:W-:-:S09]  /*03d0*/  UISETP.GT.AND UP0, UPT, UR12, URZ, UPT ;  /* 0x000000ff0c00728c */ /* 0x001fd2000bf04270 */
[----:B------:R-:W-:Y:S05]  /*03e0*/  BRA.U UP0, `(.L_x_4) ;  /* 0x0000000100287547 */ /* 0x000fea000b800000 */
[----:B------:R-:W0:Y:S01]  /*03f0*/  S2R R6, SR_CgaCtaId ;  /* 0x0000000000067919 */ /* 0x000e220000008800 */
[----:B------:R-:W-:Y:S02]  /*0400*/  MOV R5, 0x400 ;  /* 0x0000040000057802 */ /* 0x000fe40000000f00 */
[----:B------:R-:W-:Y:S02]  /*0410*/  MOV R4, R25 ;  /* 0x0000001900047202 */ /* 0x000fe40000000f00 */
[----:B0-----:R-:W-:-:S07]  /*0420*/  LEA R5, R6, R5, 0x18 ;  /* 0x0000000506057211 */ /* 0x001fce00078ec0ff */
.L_x_5:
[C---:B------:R-:W-:Y:S01]  /*0430*/  LEA R6, R4.reuse, R5, 0x2 ;  /* 0x0000000504067211 */ /* 0x040fe200078e10ff */
[----:B------:R-:W-:-:S04]  /*0440*/  VIADD R4, R4, UR25 ;  /* 0x0000001904047c36 */ /* 0x000fc80008000000 */
[----:B------:R0:W-:Y:S01]  /*0450*/  STS [R6], R21 ;  /* 0x0000001506007388 */ /* 0x0001e20000000800 */
[----:B------:R-:W-:-:S13]  /*0460*/  ISETP.GE.AND P1, PT, R4, UR27, PT ;  /* 0x0000001b04007c0c */ /* 0x000fda000bf26270 */
[----:B0-----:R-:W-:Y:S05]  /*0470*/  @!P1 BRA `(.L_x_5) ;  /* 0xfffffffc00ec9947 */ /* 0x001fea000383ffff */
[----:B------:R-:W-:Y:S05]  /*0480*/  BRA `(.L_x_2) ;  /* 0x00000010003c7947 */ /* 0x000fea0003800000 */
.L_x_4:
[----:B------:R-:W-:-:S07]  /*0490*/  MOV R26, R25 ;  /* 0x00000019001a7202 */ /* 0x000fce0000000f00 */
.L_x_9:
[----:B------:R-:W0:Y:S01]  /*04a0*/  LDCU UR12, c[0x0][0x3b0] ;  /* 0x00007600ff0c77ac */ /* 0x000e220008000800 */
[----:B------:R-:W-:Y:S01]  /*04b0*/  ISETP.GE.U32.AND P1, PT, R23, 0xc, PT ;  /* 0x0000000c1700780c */ /* 0x000fe20003f26070 */
[----:B------:R-:W-:Y:S01]  /*04c0*/  HFMA2 R27, -RZ, RZ, 0, 0 ;  /* 0x00000000ff1b7431 */ /* 0x000fe200000001ff */
[----:B------:R-:W-:Y:S02]  /*04d0*/  IADD3 R28, PT, PT, R26, UR6, RZ ;  /* 0x000000061a1c7c10 */ /* 0x000fe4000fffe0ff */
[----:B------:R-:W-:Y:S01]  /*04e0*/  MOV R30, RZ ;  /* 0x000000ff001e7202 */ /* 0x000fe20000000f00 */
[----:B0-----:R-:W-:-:S04]  /*04f0*/  IMAD.U32 R5, RZ, RZ, UR12 ;  /* 0x0000000cff057e24 */ /* 0x001fc8000f8e00ff */
[----:B------:R-:W-:-:S04]  /*0500*/  IMAD R28, R28, R5, UR8 ;  /* 0x000000081c1c7e24 */ /* 0x000fc8000f8e0205 */
[----:B------:R-:W-:Y:S05]  /*0510*/  @!P1 BRA `(.L_x_6) ;  /* 0x0000000000a49947 */ /* 0x000fea0003800000 */
[----:B------:R-:W-:Y:S01]  /*0520*/  IMAD.MOV.U32 R27, RZ, RZ, RZ ;  /* 0x000000ffff1b7224 */ /* 0x000fe200078e00ff */
[----:B------:R-:W-:Y:S02]  /*0530*/  MOV R30, RZ ;  /* 0x000000ff001e7202 */ /* 0x000fe40000000f00 */
[----:B------:R-:W-:-:S07]  /*0540*/  MOV R29, RZ ;  /* 0x000000ff001d7202 */ /* 0x000fce0000000f00 */
.L_x_7:
[----:B------:R-:W0:Y:S01]  /*0550*/  LDC.64 R34, c[0x0][0x380] ;  /* 0x0000e000ff227b82 */ /* 0x000e220000000a00 */
[----:B------:R-:W-:Y:S01]  /*0560*/  IADD3 R7, PT, PT, R28, R30, RZ ;  /* 0x0000001e1c077210 */ /* 0x000fe20007ffe0ff */
[----:B------:R-:W-:-:S06]  /*0570*/  VIADD R5, R30, UR7 ;  /* 0x000000071e057c36 */ /* 0x000fcc0008000000 */
[----:B------:R-:W1:Y:S01]  /*0580*/  LDC.64 R32, c[0x0][0x388] ;  /* 0x0000e200ff207b82 */ /* 0x000e620000000a00 */
[----:B0-----:R-:W-:-:S05]  /*0590*/  IMAD.WIDE R34, R5, 0x4, R34 ;  /* 0x0000000405227825 */ /* 0x001fca00078e0222 */
[----:B------:R-:W2:Y:S01]  /*05a0*/  LDG.E.128.CONSTANT R12, desc[UR20][R34.64] ;  /* 0x00000014220c7981 */ /* 0x000ea2000c1e9d00 */
[----:B-1----:R-:W-:-:S03]  /*05b0*/  IMAD.WIDE R32, R7, 0x4, R32 ;  /* 0x0000000407207825 */ /* 0x002fc600078e0220 */
[----:B------:R-:W3:Y:S04]  /*05c0*/  LDG.E.128.CONSTANT R4, desc[UR20][R34.64+0x10] ;  /* 0x0000101422047981 */ /* 0x000ee8000c1e9d00 */
[----:B------:R-:W2:Y:S04]  /*05d0*/  LDG.E.128.CONSTANT R16, desc[UR20][R32.64] ;  /* 0x0000001420107981 */ /* 0x000ea8000c1e9d00 */
[----:B------:R-:W3:Y:S01]  /*05e0*/  LDG.E.128.CONSTANT R8, desc[UR20][R32.64+0x10] ;  /* 0x0000101420087981 */ /* 0x000ee2000c1e9d00 */
[----:B--2---:R-:W-:-:S04]  /*05f0*/  FMUL R13, R13, R17 ;  /* 0x000000110d0d7220 */ /* 0x004fc80000400000 */
[----:B------:R-:W-:Y:S01]  /*0600*/  FFMA R13, R12, R16, R13 ;  /* 0x000000100c0d7223 */ /* 0x000fe2000000000d */
[----:B---3--:R-:W-:-:S03]  /*0610*/  FMUL R5, R5, R9 ;  /* 0x0000000905057220 */ /* 0x008fc60000400000 */
[----:B------:R-:W-:Y:S01]  /*0620*/  FFMA R14, R14, R18, R13 ;  /* 0x000000120e0e7223 */ /* 0x000fe2000000000d */
[----:B------:R-:W-:-:S03]  /*0630*/  FFMA R5, R4, R8, R5 ;  /* 0x0000000804057223 */ /* 0x000fc60000000005 */
[----:B------:R-:W-:Y:S01]  /*0640*/  FFMA R14, R15, R19, R14 ;  /* 0x000000130f0e7223 */ /* 0x000fe2000000000e */
[----:B------:R-:W-:Y:S01]  /*0650*/  FFMA R6, R6, R10, R5 ;  /* 0x0000000a06067223 */ /* 0x000fe20000000005 */
[----:B------:R-:W2:Y:S02]  /*0660*/  LDG.E.128.CONSTANT R16, desc[UR20][R34.64+0x20] ;  /* 0x0000201422107981 */ /* 0x000ea4000c1e9d00 */
[----:B------:R-:W-:Y:S01]  /*0670*/  FADD R27, R14, R27 ;  /* 0x0000001b0e1b7221 */ /* 0x000fe20000000000 */
[----:B------:R-:W-:Y:S01]  /*0680*/  FFMA R6, R7, R11, R6 ;  /* 0x0000000b07067223 */ /* 0x000fe20000000006 */
[----:B------:R-:W2:Y:S03]  /*0690*/  LDG.E.128.CONSTANT R12, desc[UR20][R32.64+0x20] ;  /* 0x00002014200c7981 */ /* 0x000ea6000c1e9d00 */
[----:B------:R-:W-:Y:S01]  /*06a0*/  FADD R27, R27, R6 ;  /* 0x000000061b1b7221 */ /* 0x000fe20000000000 */
[----:B------:R-:W3:Y:S04]  /*06b0*/  LDG.E.128.CONSTANT R8, desc[UR20][R32.64+0x30] ;  /* 0x0000301420087981 */ /* 0x000ee8000c1e9d00 */
[----:B------:R-:W3:Y:S01]  /*06c0*/  LDG.E.128.CONSTANT R4, desc[UR20][R34.64+0x30] ;  /* 0x0000301422047981 */ /* 0x000ee2000c1e9d00 */
[----:B------:R-:W-:-:S04]  /*06d0*/  IADD3 R29, PT, PT, R29, 0x4, RZ ;  /* 0x000000041d1d7810 */ /* 0x000fc80007ffe0ff */
[----:B------:R-:W-:Y:S02]  /*06e0*/  ISETP.NE.AND P1, PT, R29, R3, PT ;  /* 0x000000031d00720c */ /* 0x000fe40003f25270 */
[----:B------:R-:W-:Y:S01]  /*06f0*/  IADD3 R30, PT, PT, R30, 0x10, RZ ;  /* 0x000000101e1e7810 */ /* 0x000fe20007ffe0ff */
[----:B--2---:R-:W-:-:S04]  /*0700*/  FMUL R13, R17, R13 ;  /* 0x0000000d110d7220 */ /* 0x004fc80000400000 */
[----:B------:R-:W-:Y:S01]  /*0710*/  FFMA R13, R16, R12, R13 ;  /* 0x0000000c100d7223 */ /* 0x000fe2000000000d */
[----:B---3--:R-:W-:-:S03]  /*0720*/  FMUL R5, R5, R9 ;  /* 0x0000000905057220 */ /* 0x008fc60000400000 */
[----:B------:R-:W-:Y:S01]  /*0730*/  FFMA R14, R18, R14, R13 ;  /* 0x0000000e120e7223 */ /* 0x000fe2000000000d */
[----:B------:R-:W-:-:S03]  /*0740*/  FFMA R5, R4, R8, R5 ;  /* 0x0000000804057223 */ /* 0x000fc60000000005 */
[----:B------:R-:W-:Y:S01]  /*0750*/  FFMA R14, R19, R15, R14 ;  /* 0x0000000f130e7223 */ /* 0x000fe2000000000e */
[----:B------:R-:W-:-:S03]  /*0760*/  FFMA R6, R6, R10, R5 ;  /* 0x0000000a06067223 */ /* 0x000fc60000000005 */
[----:B------:R-:W-:Y:S01]  /*0770*/  FADD R27, R27, R14 ;  /* 0x0000000e1b1b7221 */ /* 0x000fe20000000000 */
[----:B------:R-:W-:-:S04]  /*0780*/  FFMA R6, R7, R11, R6 ;  /* 0x0000000b07067223 */ /* 0x000fc80000000006 */
[----:B------:R-:W-:Y:S01]  /*0790*/  FADD R27, R27, R6 ;  /* 0x000000061b1b7221 */ /* 0x000fe20000000000 */
[----:B------:R-:W-:Y:S06]  /*07a0*/  @P1 BRA `(.L_x_7) ;  /* 0xfffffffc00681947 */ /* 0x000fec000383ffff */
.L_x_6:
[----:B------:R-:W-:-:S04]  /*07b0*/  LEA.HI R12, R23, 0x1, RZ, 0x1e ;  /* 0x00000001170c7811 */ /* 0x000fc800078ff0ff */
[----:B------:R-:W-:-:S04]  /*07c0*/  LOP3.LUT R12, R12, 0x3, RZ, 0xc0, !PT ;  /* 0x000000030c0c7812 */ /* 0x000fc800078ec0ff */
[----:B------:R-:W-:-:S13]  /*07d0*/  ISETP.NE.AND P1, PT, R12, RZ, PT ;  /* 0x000000ff0c00720c */ /* 0x000fda0003f25270 */
[----:B------:R-:W-:Y:S05]  /*07e0*/  @!P1 BRA `(.L_x_8) ;  /* 0x0000000000789947 */ /* 0x000fea0003800000 */
[----:B------:R-:W0:Y:S01]  /*07f0*/  LDC.64 R6, c[0x0][0x380] ;  /* 0x0000e000ff067b82 */ /* 0x000e220000000a00 */
[----:B------:R-:W-:Y:S01]  /*0800*/  IADD3 R29, PT, PT, R28, R30, RZ ;  /* 0x0000001e1c1d7210 */ /* 0x000fe20007ffe0ff */
[----:B------:R-:W-:-:S06]  /*0810*/  VIADD R31, R30, UR7 ;  /* 0x000000071e1f7c36 */ /* 0x000fcc0008000000 */
[----:B------:R-:W1:Y:S01]  /*0820*/  LDC.64 R4, c[0x0][0x388] ;  /* 0x0000e200ff047b82 */ /* 0x000e620000000a00 */
[----:B0-----:R-:W-:-:S04]  /*0830*/  IMAD.WIDE R30, R31, 0x4, R6 ;  /* 0x000000041f1e7825 */ /* 0x001fc800078e0206 */
[----:B-1----:R-:W-:Y:S02]  /*0840*/  IMAD.WIDE R28, R29, 0x4, R4 ;  /* 0x000000041d1c7825 */ /* 0x002fe400078e0204 */
[----:B------:R-:W2:Y:S04]  /*0850*/  LDG.E.128.CONSTANT R4, desc[UR20][R30.64] ;  /* 0x000000141e047981 */ /* 0x000ea8000c1e9d00 */
[----:B------:R-:W2:Y:S01]  /*0860*/  LDG.E.128.CONSTANT R8, desc[UR20][R28.64] ;  /* 0x000000141c087981 */ /* 0x000ea2000c1e9d00 */
[----:B------:R-:W-:Y:S01]  /*0870*/  ISETP.NE.AND P1, PT, R12, 0x1, PT ;  /* 0x000000010c00780c */ /* 0x000fe20003f25270 */
[----:B--2---:R-:W-:-:S04]  /*0880*/  FMUL R5, R5, R9 ;  /* 0x0000000905057220 */ /* 0x004fc80000400000 */
[----:B------:R-:W-:-:S04]  /*0890*/  FFMA R5, R4, R8, R5 ;  /* 0x0000000804057223 */ /* 0x000fc80000000005 */
[----:B------:R-:W-:-:S04]  /*08a0*/  FFMA R6, R6, R10, R5 ;  /* 0x0000000a06067223 */ /* 0x000fc80000000005 */
[----:B------:R-:W-:-:S04]  /*08b0*/  FFMA R6, R7, R11, R6 ;  /* 0x0000000b07067223 */ /* 0x000fc80000000006 */
[----:B------:R-:W-:Y:S01]  /*08c0*/  FADD R27, R27, R6 ;  /* 0x000000061b1b7221 */ /* 0x000fe20000000000 */
[----:B------:R-:W-:Y:S06]  /*08d0*/  @!P1 BRA `(.L_x_8) ;  /* 0x00000000003c9947 */ /* 0x000fec0003800000 */
[----:B------:R-:W-:Y:S01]  /*08e0*/  ISETP.NE.AND P1, PT, R12, 0x2, PT ;  /* 0x000000020c00780c */ /* 0x000fe20003f25270 */
[----:B------:R-:W2:Y:S04]  /*08f0*/  LDG.E.128.CONSTANT R4, desc[UR20][R30.64+0x10] ;  /* 0x000010141e047981 */ /* 0x000ea8000c1e9d00 */
[----:B------:R-:W2:Y:S08]  /*0900*/  LDG.E.128.CONSTANT R8, desc[UR20][R28.64+0x10] ;  /* 0x000010141c087981 */ /* 0x000eb0000c1e9d00 */
[----:B------:R-:W3:Y:S04]  /*0910*/  @P1 LDG.E.128.CONSTANT R12, desc[UR20][R30.64+0x20] ;  /* 0x000020141e0c1981 */ /* 0x000ee8000c1e9d00 */
[----:B------:R-:W3:Y:S01]  /*0920*/  @P1 LDG.E.128.CONSTANT R16, desc[UR20][R28.64+0x20] ;  /* 0x000020141c101981 */ /* 0x000ee2000c1e9d00 */
[----:B--2---:R-:W-:-:S04]  /*0930*/  FMUL R5, R5, R9 ;  /* 0x0000000905057220 */ /* 0x004fc80000400000 */
[----:B------:R-:W-:-:S04]  /*0940*/  FFMA R5, R4, R8, R5 ;  /* 0x0000000804057223 */ /* 0x000fc80000000005 */
[----:B------:R-:W-:Y:S01]  /*0950*/  FFMA R6, R6, R10, R5 ;  /* 0x0000000a06067223 */ /* 0x000fe20000000005 */
[----:B---3--:R-:W-:-:S03]  /*0960*/  @P1 FMUL R13, R13, R17 ;  /* 0x000000110d0d1220 */ /* 0x008fc60000400000 */
[----:B------:R-:W-:Y:S01]  /*0970*/  FFMA R6, R7, R11, R6 ;  /* 0x0000000b07067223 */ /* 0x000fe20000000006 */
[----:B------:R-:W-:-:S03]  /*0980*/  @P1 FFMA R13, R12, R16, R13 ;  /* 0x000000100c0d1223 */ /* 0x000fc6000000000d */
[----:B------:R-:W-:Y:S01]  /*0990*/  FADD R27, R27, R6 ;  /* 0x000000061b1b7221 */ /* 0x000fe20000000000 */
[----:B------:R-:W-:-:S04]  /*09a0*/  @P1 FFMA R14, R14, R18, R13 ;  /* 0x000000120e0e1223 */ /* 0x000fc8000000000d */
[----:B------:R-:W-:-:S04]  /*09b0*/  @P1 FFMA R14, R15, R19, R14 ;  /* 0x000000130f0e1223 */ /* 0x000fc8000000000e */
[----:B------:R-:W-:-:S07]  /*09c0*/  @P1 FADD R27, R27, R14 ;  /* 0x0000000e1b1b1221 */ /* 0x000fce0000000000 */
.L_x_8:
[----:B------:R-:W0:Y:S01]  /*09d0*/  S2UR UR19, SR_CgaCtaId ;  /* 0x00000000001379c3 */ /* 0x000e220000008800 */
[----:B------:R-:W1:Y:S01]  /*09e0*/  LDCU UR22, c[0x0][0x3b4] ;  /* 0x00007680ff1677ac */ /* 0x000e620008000800 */
[----:B------:R-:W-:Y:S01]  /*09f0*/  UMOV UR12, 0x400 ;  /* 0x00000400000c7882 */ /* 0x000fe20000000000 */
[----:B-1----:R-:W-:Y:S01]  /*0a00*/  FMUL R27, R27, UR22 ;  /* 0x000000161b1b7c20 */ /* 0x002fe20008400000 */
[----:B0-----:R-:W-:-:S06]  /*0a10*/  ULEA UR12, UR19, UR12, 0x18 ;  /* 0x0000000c130c7291 */ /* 0x001fcc000f8ec0ff */
[C---:B------:R-:W-:Y:S02]  /*0a20*/  LEA R4, R26.reuse, UR12, 0x2 ;  /* 0x0000000c1a047c11 */ /* 0x040fe4000f8e10ff */
[----:B------:R-:W-:-:S03]  /*0a30*/  IADD3 R26, PT, PT, R26, UR25, RZ ;  /* 0x000000191a1a7c10 */ /* 0x000fc6000fffe0ff */
[----:B------:R0:W-:Y:S01]  /*0a40*/  STS [R4], R27 ;  /* 0x0000001b04007388 */ /* 0x0001e20000000800 */
[----:B------:R-:W-:-:S13]  /*0a50*/  ISETP.GE.AND P1, PT, R26, UR27, PT ;  /* 0x0000001b1a007c0c */ /* 0x000fda000bf26270 */
[----:B0-----:R-:W-:Y:S05]  /*0a60*/  @!P1 BRA `(.L_x_9) ;  /* 0xfffffff8008c9947 */ /* 0x001fea000383ffff */
[----:B------:R-:W-:Y:S05]  /*0a70*/  BRA `(.L_x_2) ;  /* 0x0000000800c07947 */ /* 0x000fea0003800000 */
.L_x_3:
[----:B------:R-:W0:Y:S02]  /*0a80*/  LDCU UR12, c[0x0][0x3b0] ;  /* 0x00007600ff0c77ac */ /* 0x000e240008000800 */
[----:B0-----:R-:W-:-:S09]  /*0a90*/  UISETP.GT.AND UP0, UPT, UR12, URZ, UPT ;  /* 0x000000ff0c00728c */ /* 0x001fd2000bf04270 */
[----:B------:R-:W-:Y:S05]  /*0aa0*/  BRA.U UP0, `(.L_x_10) ;  /* 0x0000000100287547 */ /* 0x000fea000b800000 */
[----:B------:R-:W0:Y:S01]  /*0ab0*/  S2R R6, SR_CgaCtaId ;  /* 0x0000000000067919 */ /* 0x000e220000008800 */
[----:B------:R-:W-:Y:S02]  /*0ac0*/  MOV R5, 0x400 ;  /* 0x0000040000057802 */ /* 0x000fe40000000f00 */
[----:B------:R-:W-:Y:S02]  /*0ad0*/  MOV R4, R25 ;  /* 0x0000001900047202 */ /* 0x000fe40000000f00 */
[----:B0-----:R-:W-:-:S07]  /*0ae0*/  LEA R5, R6, R5, 0x18 ;  /* 0x0000000506057211 */ /* 0x001fce00078ec0ff */
.L_x_11:
[C---:B------:R-:W-:Y:S01]  /*0af0*/  IMAD R6, R4.reuse, 0x4, R5 ;  /* 0x0000000404067824 */ /* 0x040fe200078e0205 */
[----:B------:R-:W-:-:S04]  /*0b00*/  IADD3 R4, PT, PT, R4, UR25, RZ ;  /* 0x0000001904047c10 */ /* 0x000fc8000fffe0ff */
[----:B------:R0:W-:Y:S01]  /*0b10*/  STS [R6], R21 ;  /* 0x0000001506007388 */ /* 0x0001e20000000800 */
[----:B------:R-:W-:-:S13]  /*0b20*/  ISETP.GE.AND P1, PT, R4, UR27, PT ;  /* 0x0000001b04007c0c */ /* 0x000fda000bf26270 */
[----:B0-----:R-:W-:Y:S05]  /*0b30*/  @!P1 BRA `(.L_x_11) ;  /* 0xfffffffc00ec9947 */ /* 0x001fea000383ffff */
[----:B------:R-:W-:Y:S05]  /*0b40*/  BRA `(.L_x_2) ;  /* 0x00000008008c7947 */ /* 0x000fea0003800000 */
.L_x_10:
[----:B------:R-:W-:-:S07]  /*0b50*/  MOV R12, R25 ;  /* 0x00000019000c7202 */ /* 0x000fce0000000f00 */
.L_x_16:
        /* <DEDUP_REMOVED lines=8> */
[----:B------:R-:W-:Y:S01]  /*0be0*/  IADD3 R8, PT, PT, -R20, RZ, RZ ;  /* 0x000000ff14087210 */ /* 0x000fe20007ffe1ff */
[----:B------:R-:W-:Y:S01]  /*0bf0*/  IMAD.MOV.U32 R14, RZ, RZ, RZ ;  /* 0x000000ffff0e7224 */ /* 0x000fe200078e00ff */
[----:B------:R-:W-:Y:S02]  /*0c00*/  MOV R9, R13 ;  /* 0x0000000d00097202 */ /* 0x000fe40000000f00 */
[----:B------:R-:W-:-:S07]  /*0c10*/  MOV R11, UR7 ;  /* 0x00000007000b7c02 */ /* 0x000fce0008000f00 */
.L_x_13:
[----:B------:R-:W-:Y:S01]  /*0c20*/  MOV R6, UR15 ;  /* 0x0000000f00067c02 */ /* 0x000fe20008000f00 */
[----:B------:R-:W-:Y:S01]  /*0c30*/  IMAD.U32 R7, RZ, RZ, UR16 ;  /* 0x00000010ff077e24 */ /* 0x000fe2000f8e00ff */
[----:B------:R-:W-:Y:S02]  /*0c40*/  MOV R4, UR13 ;  /* 0x0000000d00047c02 */ /* 0x000fe40008000f00 */
[----:B------:R-:W-:Y:S01]  /*0c50*/  MOV R5, UR14 ;  /* 0x0000000e00057c02 */ /* 0x000fe20008000f00 */
[----:B------:R-:W-:-:S04]  /*0c60*/  IMAD.WIDE R6, R11, 0x4, R6 ;  /* 0x000000040b067825 */ /* 0x000fc800078e0206 */
[----:B------:R-:W-:Y:S01]  /*0c70*/  IMAD.WIDE R4, R9, 0x4, R4 ;  /* 0x0000000409047825 */ /* 0x000fe200078e0204 */
[----:B------:R-:W2:Y:S04]  /*0c80*/  LDG.E.CONSTANT R17, desc[UR20][R6.64+-0x20] ;  /* 0xffffe01406117981 */ /* 0x000ea8000c1e9900 */
[----:B------:R-:W2:Y:S04]  /*0c90*/  LDG.E.CONSTANT R16, desc[UR20][R4.64+-0x20] ;  /* 0xffffe01404107981 */ /* 0x000ea8000c1e9900 */
[----:B------:R-:W3:Y:S04]  /*0ca0*/  LDG.E.CONSTANT R19, desc[UR20][R6.64+-0x1c] ;  /* 0xffffe41406137981 */ /* 0x000ee8000c1e9900 */
[----:B------:R-:W3:Y:S04]  /*0cb0*/  LDG.E.CONSTANT R18, desc[UR20][R4.64+-0x1c] ;  /* 0xffffe41404127981 */ /* 0x000ee8000c1e9900 */
[----:B------:R-:W4:Y:S04]  /*0cc0*/  LDG.E.CONSTANT R10, desc[UR20][R6.64+-0x18] ;  /* 0xffffe814060a7981 */ /* 0x000f28000c1e9900 */
[----:B------:R-:W4:Y:S04]  /*0cd0*/  LDG.E.CONSTANT R15, desc[UR20][R4.64+-0x18] ;  /* 0xffffe814040f7981 */ /* 0x000f28000c1e9900 */
[----:B------:R-:W5:Y:S04]  /*0ce0*/  LDG.E.CONSTANT R26, desc[UR20][R6.64+0x1c] ;  /* 0x00001c14061a7981 */ /* 0x000f68000c1e9900 */
[----:B------:R-:W5:Y:S01]  /*0cf0*/  LDG.E.CONSTANT R28, desc[UR20][R4.64+0x1c] ;  /* 0x00001c14041c7981 */ /* 0x000f62000c1e9900 */
[----:B--2---:R-:W-:-:S03]  /*0d00*/  FFMA R16, R17, R16, R14 ;  /* 0x0000001011107223 */ /* 0x004fc6000000000e */
[----:B------:R-:W2:Y:S04]  /*0d10*/  LDG.E.CONSTANT R17, desc[UR20][R6.64+-0x14] ;  /* 0xffffec1406117981 */ /* 0x000ea8000c1e9900 */
[----:B------:R-:W2:Y:S01]  /*0d20*/  LDG.E.CONSTANT R14, desc[UR20][R4.64+-0x14] ;  /* 0xffffec14040e7981 */ /* 0x000ea2000c1e9900 */
[----:B---3--:R-:W-:-:S03]  /*0d30*/  FFMA R27, R19, R18, R16 ;  /* 0x00000012131b7223 */ /* 0x008fc60000000010 */
[----:B------:R-:W3:Y:S04]  /*0d40*/  LDG.E.CONSTANT R16, desc[UR20][R6.64+-0x10] ;  /* 0xfffff01406107981 */ /* 0x000ee8000c1e9900 */
[----:B------:R-:W3:Y:S01]  /*0d50*/  LDG.E.CONSTANT R19, desc[UR20][R4.64+-0x10] ;  /* 0xfffff01404137981 */ /* 0x000ee2000c1e9900 */
[----:B----4-:R-:W-:-:S03]  /*0d60*/  FFMA R18, R10, R15, R27 ;  /* 0x0000000f0a127223 */ /* 0x010fc6000000001b */
[----:B------:R-:W4:Y:S04]  /*0d70*/  LDG.E.CONSTANT R10, desc[UR20][R6.64+-0xc] ;  /* 0xfffff414060a7981 */ /* 0x000f28000c1e9900 */
[----:B------:R-:W4:Y:S01]  /*0d80*/  LDG.E.CONSTANT R15, desc[UR20][R4.64+-0xc] ;  /* 0xfffff414040f7981 */ /* 0x000f22000c1e9900 */
        /* <DEDUP_REMOVED lines=23> */
[----:B------:R-:W3:Y:S04]  /*0f00*/  LDG.E.CONSTANT R19, desc[UR20][R4.64+0x14] ;  /* 0x0000141404137981 */ /* 0x000ee8000c1e9900 */
[----:B------:R-:W5:Y:S04]  /*0f10*/  LDG.E.CONSTANT R16, desc[UR20][R6.64+0x18] ;  /* 0x0000181406107981 */ /* 0x000f68000c1e9900 */
[----:B------:R-:W5:Y:S01]  /*0f20*/  LDG.E.CONSTANT R27, desc[UR20][R4.64+0x18] ;  /* 0x00001814041b7981 */ /* 0x000f62000c1e9900 */
[----:B------:R-:W-:Y:S01]  /*0f30*/  IADD3 R8, PT, PT, R8, 0x10, RZ ;  /* 0x0000001008087810 */ /* 0x000fe20007ffe0ff */
[----:B----4-:R-:W-:-:S03]  /*0f40*/  FFMA R15, R10, R15, R29 ;  /* 0x0000000f0a0f7223 */ /* 0x010fc6000000001d */
[----:B------:R-:W-:Y:S01]  /*0f50*/  ISETP.NE.AND P1, PT, R8, RZ, PT ;  /* 0x000000ff0800720c */ /* 0x000fe20003f25270 */
[----:B------:R-:W-:Y:S01]  /*0f60*/  VIADD R11, R11, 0x10 ;  /* 0x000000100b0b7836 */ /* 0x000fe20000000000 */
[----:B------:R-:W-:Y:S01]  /*0f70*/  IADD3 R9, PT, PT, R9, 0x10, RZ ;  /* 0x0000001009097810 */ /* 0x000fe20007ffe0ff */
[----:B--2---:R-:W-:-:S04]  /*0f80*/  FFMA R15, R14, R17, R15 ;  /* 0x000000110e0f7223 */ /* 0x004fc8000000000f */
[----:B---3--:R-:W-:-:S04]  /*0f90*/  FFMA R15, R18, R19, R15 ;  /* 0x00000013120f7223 */ /* 0x008fc8000000000f */
[----:B-----5:R-:W-:-:S04]  /*0fa0*/  FFMA R15, R16, R27, R15 ;  /* 0x0000001b100f7223 */ /* 0x020fc8000000000f */
[----:B------:R-:W-:Y:S01]  /*0fb0*/  FFMA R14, R26, R28, R15 ;  /* 0x0000001c1a0e7223 */ /* 0x000fe2000000000f */
[----:B------:R-:W-:Y:S06]  /*0fc0*/  @P1 BRA `(.L_x_13) ;  /* 0xfffffffc00141947 */ /* 0x000fec000383ffff */
[----:B------:R-:W-:-:S07]  /*0fd0*/  MOV R16, R20 ;  /* 0x0000001400107202 */ /* 0x000fce0000000f00 */
.L_x_12:
[----:B------:R-:W-:-:S13]  /*0fe0*/  ISETP.NE.AND P1, PT, R22, RZ, PT ;  /* 0x000000ff1600720c */ /* 0x000fda0003f25270 */
[----:B------:R-:W-:Y:S05]  /*0ff0*/  @!P1 BRA `(.L_x_14) ;  /* 0x0000000400389947 */ /* 0x000fea0003800000 */
[----:B------:R-:W-:Y:S01]  /*1000*/  IADD3 R4, PT, PT, R22, -0x1, RZ ;  /* 0xffffffff16047810 */ /* 0x000fe20007ffe0ff */
[----:B------:R-:W-:-:S03]  /*1010*/  UISETP.NE.AND UP0, UPT, UR10, URZ, UPT ;  /* 0x000000ff0a00728c */ /* 0x000fc6000bf05270 */
[----:B------:R-:W-:-:S13]  /*1020*/  ISETP.GE.U32.AND P1, PT, R4, 0x7, PT ;  /* 0x000000070400780c */ /* 0x000fda0003f26070 */
[----:B------:R-:W-:Y:S05]  /*1030*/  @!P1 BRA `(.L_x_15) ;  /* 0x00000000007c9947 */ /* 0x000fea0003800000 */
[----:B------:R-:W0:Y:S01]  /*1040*/  LDC.64 R6, c[0x0][0x380] ;  /* 0x0000e000ff067b82 */ /* 0x000e220000000a00 */
[----:B------:R-:W-:Y:S01]  /*1050*/  IADD3 R11, PT, PT, R13, R16, RZ ;  /* 0x000000100d0b7210 */ /* 0x000fe20007ffe0ff */
[----:B------:R-:W-:-:S06]  /*1060*/  VIADD R9, R16, UR7 ;  /* 0x0000000710097c36 */ /* 0x000fcc0008000000 */
[----:B------:R-:W1:Y:S01]  /*1070*/  LDC.64 R4, c[0x0][0x388] ;  /* 0x0000e200ff047b82 */ /* 0x000e620000000a00 */
[----:B0-----:R-:W-:-:S05]  /*1080*/  IMAD.WIDE R6, R9, 0x4, R6 ;  /* 0x0000000409067825 */ /* 0x001fca00078e0206 */
[----:B------:R-:W2:Y:S01]  /*1090*/  LDG.E.CONSTANT R15, desc[UR20][R6.64+0x4] ;  /* 0x00000414060f7981 */ /* 0x000ea2000c1e9900 */
[----:B-1----:R-:W-:-:S03]  /*10a0*/  IMAD.WIDE R4, R11, 0x4, R4 ;  /* 0x000000040b047825 */ /* 0x002fc600078e0204 */
[----:B------:R-:W3:Y:S04]  /*10b0*/  LDG.E.CONSTANT R8, desc[UR20][R6.64+0x8] ;  /* 0x0000081406087981 */ /* 0x000ee8000c1e9900 */
[----:B------:R-:W4:Y:S04]  /*10c0*/  LDG.E.CONSTANT R11, desc[UR20][R6.64] ;  /* 0x00000014060b7981 */ /* 0x000f28000c1e9900 */
[----:B------:R-:W4:Y:S04]  /*10d0*/  LDG.E.CONSTANT R10, desc[UR20][R4.64] ;  /* 0x00000014040a7981 */ /* 0x000f28000c1e9900 */
[----:B------:R-:W2:Y:S04]  /*10e0*/  LDG.E.CONSTANT R17, desc[UR20][R4.64+0x4] ;  /* 0x0000041404117981 */ /* 0x000ea8000c1e9900 */
[----:B------:R-:W3:Y:S04]  /*10f0*/  LDG.E.CONSTANT R9, desc[UR20][R4.64+0x8] ;  /* 0x0000081404097981 */ /* 0x000ee8000c1e9900 */
[----:B------:R-:W5:Y:S04]  /*1100*/  LDG.E.CONSTANT R18, desc[UR20][R4.64+0x10] ;  /* 0x0000101404127981 */ /* 0x000f68000c1e9900 */
[----:B------:R-:W5:Y:S04]  /*1110*/  LDG.E.CONSTANT R26, desc[UR20][R4.64+0x14] ;  /* 0x00001414041a7981 */ /* 0x000f68000c1e9900 */
[----:B------:R-:W5:Y:S04]  /*1120*/  LDG.E.CONSTANT R27, desc[UR20][R4.64+0x18] ;  /* 0x00001814041b7981 */ /* 0x000f68000c1e9900 */
[----:B------:R-:W5:Y:S04]  /*1130*/  LDG.E.CONSTANT R19, desc[UR20][R6.64+0x1c] ;  /* 0x00001c1406137981 */ /* 0x000f68000c1e9900 */
[----:B------:R-:W5:Y:S01]  /*1140*/  LDG.E.CONSTANT R28, desc[UR20][R4.64+0x1c] ;  /* 0x00001c14041c7981 */ /* 0x000f62000c1e9900 */
[----:B----4-:R-:W-:-:S03]  /*1150*/  FFMA R14, R11, R10, R14 ;  /* 0x0000000a0b0e7223 */ /* 0x010fc6000000000e */
[----:B------:R-:W4:Y:S04]  /*1160*/  LDG.E.CONSTANT R10, desc[UR20][R6.64+0xc] ;  /* 0x00000c14060a7981 */ /* 0x000f28000c1e9900 */
[----:B------:R-:W4:Y:S01]  /*1170*/  LDG.E.CONSTANT R11, desc[UR20][R4.64+0xc] ;  /* 0x00000c14040b7981 */ /* 0x000f22000c1e9900 */
[----:B--2---:R-:W-:-:S03]  /*1180*/  FFMA R29, R15, R17, R14 ;  /* 0x000000110f1d7223 */ /* 0x004fc6000000000e */
[----:B------:R-:W5:Y:S04]  /*1190*/  LDG.E.CONSTANT R17, desc[UR20][R6.64+0x10] ;  /* 0x0000101406117981 */ /* 0x000f68000c1e9900 */
[----:B------:R-:W2:Y:S04]  /*11a0*/  LDG.E.CONSTANT R15, desc[UR20][R6.64+0x14] ;  /* 0x00001414060f7981 */ /* 0x000ea8000c1e9900 */
[----:B------:R-:W2:Y:S01]  /*11b0*/  LDG.E.CONSTANT R14, desc[UR20][R6.64+0x18] ;  /* 0x00001814060e7981 */ /* 0x000ea2000c1e9900 */
[----:B---3--:R-:W-:Y:S01]  /*11c0*/  FFMA R9, R8, R9, R29 ;  /* 0x0000000908097223 */ /* 0x008fe2000000001d */
[----:B------:R-:W-:-:S03]  /*11d0*/  IADD3 R16, PT, PT, R16, 0x8, RZ ;  /* 0x0000000810107810 */ /* 0x000fc60007ffe0ff */
[----:B----4-:R-:W-:-:S04]  /*11e0*/  FFMA R10, R10, R11, R9 ;  /* 0x0000000b0a0a7223 */ /* 0x010fc80000000009 */
[----:B-----5:R-:W-:-:S04]  /*11f0*/  FFMA R10, R17, R18, R10 ;  /* 0x00000012110a7223 */ /* 0x020fc8000000000a */
[----:B--2---:R-:W-:-:S04]  /*1200*/  FFMA R15, R15, R26, R10 ;  /* 0x0000001a0f0f7223 */ /* 0x004fc8000000000a */
[----:B------:R-:W-:-:S04]  /*1210*/  FFMA R14, R14, R27, R15 ;  /* 0x0000001b0e0e7223 */ /* 0x000fc8000000000f */
[----:B------:R-:W-:-:S07]  /*1220*/  FFMA R14, R19, R28, R14 ;  /* 0x0000001c130e7223 */ /* 0x000fce000000000e */
.L_x_15:
[----:B------:R-:W-:Y:S05]  /*1230*/  BRA.U !UP0, `(.L_x_14) ;  /* 0x0000000108a87547 */ /* 0x000fea000b800000 */
[----:B------:R-:W-:Y:S01]  /*1240*/  UIADD3 UR12, UPT, UPT, UR10, -0x1, URZ ;  /* 0xffffffff0a0c7890 */ /* 0x000fe2000fffe0ff */
[----:B------:R-:W0:Y:S03]  /*1250*/  LDC.64 R4, c[0x0][0x380] ;  /* 0x0000e000ff047b82 */ /* 0x000e260000000a00 */
[----:B------:R-:W-:-:S05]  /*1260*/  UISETP.GE.U32.AND UP0, UPT, UR12, 0x3, UPT ;  /* 0x000000030c00788c */ /* 0x000fca000bf06070 */
[----:B------:R-:W1:Y:S01]  /*1270*/  LDC.64 R6, c[0x0][0x388] ;  /* 0x0000e200ff067b82 */ /* 0x000e620000000a00 */
[----:B------:R-:W-:-:S13]  /*1280*/  PLOP3.LUT P1, PT, PT, PT, UP0, 0x80, 0x8 ;  /* 0x000000000008781c */ /* 0x000fda0003f2f008 */
[----:B------:R-:W-:Y:S01]  /*1290*/  @P1 IADD3 R9, PT, PT, R16, UR7, RZ ;  /* 0x0000000710091c10 */ /* 0x000fe2000fffe0ff */
[----:B------:R-:W-:-:S04]  /*12a0*/  @P1 IMAD.IADD R11, R13, 0x1, R16 ;  /* 0x000000010d0b1824 */ /* 0x000fc800078e0210 */
[----:B0-----:R-:W-:-:S04]  /*12b0*/  @P1 IMAD.WIDE R8, R9, 0x4, R4 ;  /* 0x0000000409081825 */ /* 0x001fc800078e0204 */
[----:B-1----:R-:W-:Y:S01]  /*12c0*/  @P1 IMAD.WIDE R10, R11, 0x4, R6 ;  /* 0x000000040b0a1825 */ /* 0x002fe200078e0206 */
[----:B------:R-:W2:Y:S04]  /*12d0*/  @P1 LDG.E.CONSTANT R27, desc[UR20][R8.64] ;  /* 0x00000014081b1981 */ /* 0x000ea8000c1e9900 */
[----:B------:R-:W2:Y:S01]  /*12e0*/  @P1 LDG.E.CONSTANT R28, desc[UR20][R10.64] ;  /* 0x000000140a1c1981 */ /* 0x000ea2000c1e9900 */
[----:B------:R-:W-:-:S03]  /*12f0*/  PLOP3.LUT P2, PT, PT, PT, UP0, 0x80, 0x8 ;  /* 0x000000000008781c */ /* 0x000fc60003f4f008 */
[----:B------:R-:W3:Y:S04]  /*1300*/  @P1 LDG.E.CONSTANT R15, desc[UR20][R8.64+0x4] ;  /* 0x00000414080f1981 */ /* 0x000ee8000c1e9900 */
[----:B------:R-:W3:Y:S04]  /*1310*/  @P1 LDG.E.CONSTANT R26, desc[UR20][R10.64+0x4] ;  /* 0x000004140a1a1981 */ /* 0x000ee8000c1e9900 */
[----:B------:R-:W4:Y:S02]  /*1320*/  @P1 LDG.E.CONSTANT R17, desc[UR20][R8.64+0x8] ;  /* 0x0000081408111981 */ /* 0x000f24000c1e9900 */
[----:B------:R-:W-:-:S02]  /*1330*/  @P2 R2UR UR12, R16 ;  /* 0x00000000100c22ca */ /* 0x000fc400000e0000 */
[----:B------:R-:W5:Y:S11]  /*1340*/  @P1 LDG.E.CONSTANT R18, desc[UR20][R8.64+0xc] ;  /* 0x00000c1408121981 */ /* 0x000f76000c1e9900 */
[----:B------:R-:W-:-:S06]  /*1350*/  @UP0 UIADD3 UR12, UPT, UPT, UR12, 0x4, URZ ;  /* 0x000000040c0c0890 */ /* 0x000fcc000fffe0ff */
[----:B------:R-:W-:-:S04]  /*1360*/  @P1 MOV R16, UR12 ;  /* 0x0000000c00101c02 */ /* 0x000fc80008000f00 */
[----:B------:R-:W-:Y:S02]  /*1370*/  IADD3 R13, PT, PT, R13, R16, RZ ;  /* 0x000000100d0d7210 */ /* 0x000fe40007ffe0ff */
[----:B------:R-:W-:-:S03]  /*1380*/  IADD3 R19, PT, PT, R16, UR7, RZ ;  /* 0x0000000710137c10 */ /* 0x000fc6000fffe0ff */
[----:B------:R-:W-:-:S04]  /*1390*/  IMAD.WIDE R6, R13, 0x4, R6 ;  /* 0x000000040d067825 */ /* 0x000fc800078e0206 */
[----:B------:R-:W-:Y:S02]  /*13a0*/  IMAD.WIDE R4, R19, 0x4, R4 ;  /* 0x0000000413047825 */ /* 0x000fe400078e0204 */
[----:B------:R-:W5:Y:S04]  /*13b0*/  LDG.E.CONSTANT R19, desc[UR20][R6.64] ;  /* 0x0000001406137981 */ /* 0x000f68000c1e9900 */
[----:B------:R-:W5:Y:S01]  /*13c0*/  LDG.E.CONSTANT R13, desc[UR20][R4.64] ;  /* 0x00000014040d7981 */ /* 0x000f62000c1e9900 */
[----:B--2---:R-:W-:-:S03]  /*13d0*/  @P1 FFMA R16, R27, R28, R14 ;  /* 0x0000001c1b101223 */ /* 0x004fc6000000000e */
[----:B------:R-:W4:Y:S04]  /*13e0*/  @P1 LDG.E.CONSTANT R28, desc[UR20][R10.64+0x8] ;  /* 0x000008140a1c1981 */ /* 0x000f28000c1e9900 */
[----:B------:R-:W5:Y:S01]  /*13f0*/  @P1 LDG.E.CONSTANT R27, desc[UR20][R10.64+0xc] ;  /* 0x00000c140a1b1981 */ /* 0x000f62000c1e9900 */
[----:B------:R-:W-:Y:S01]  /*1400*/  UISETP.NE.AND UP0, UPT, UR23, 0x1, UPT ;  /* 0x000000011700788c */ /* 0x000fe2000bf05270 */
[----:B---3--:R-:W-:-:S04]  /*1410*/  @P1 FFMA R16, R15, R26, R16 ;  /* 0x0000001a0f101223 */ /* 0x008fc80000000010 */
[----:B----4-:R-:W-:-:S04]  /*1420*/  @P1 FFMA R17, R17, R28, R16 ;  /* 0x0000001c11111223 */ /* 0x010fc80000000010 */
[----:B-----5:R-:W-:-:S04]  /*1430*/  @P1 FFMA R14, R18, R27, R17 ;  /* 0x0000001b120e1223 */ /* 0x020fc80000000011 */
[----:B------:R-:W-:Y:S01]  /*1440*/  FFMA R14, R13, R19, R14 ;  /* 0x000000130d0e7223 */ /* 0x000fe2000000000e */
[----:B------:R-:W-:Y:S06]  /*1450*/  BRA.U !UP0, `(.L_x_14) ;  /* 0x0000000108207547 */ /* 0x000fec000b800000 */
[----:B------:R-:W-:Y:S01]  /*1460*/  UISETP.NE.AND UP0, UPT, UR23, 0x2, UPT ;  /* 0x000000021700788c */ /* 0x000fe2000bf05270 */
[----:B------:R-:W2:Y:S04]  /*1470*/  LDG.E.CONSTANT R9, desc[UR20][R4.64+0x4] ;  /* 0x0000041404097981 */ /* 0x000ea8000c1e9900 */
[----:B------:R-:W2:Y:S01]  /*1480*/  LDG.E.CONSTANT R8, desc[UR20][R6.64+0x4] ;  /* 0x0000041406087981 */ /* 0x000ea2000c1e9900 */
[----:B------:R-:W-:-:S13]  /*1490*/  PLOP3.LUT P1, PT, PT, PT, UP0, 0x80, 0x8 ;  /* 0x000000000008781c */ /* 0x000fda0003f2f008 */
[----:B------:R-:W3:Y:S04]  /*14a0*/  @P1 LDG.E.CONSTANT R11, desc[UR20][R4.64+0x8] ;  /* 0x00000814040b1981 */ /* 0x000ee8000c1e9900 */
[----:B------:R-:W3:Y:S01]  /*14b0*/  @P1 LDG.E.CONSTANT R10, desc[UR20][R6.64+0x8] ;  /* 0x00000814060a1981 */ /* 0x000ee2000c1e9900 */
[----:B--2---:R-:W-:-:S04]  /*14c0*/  FFMA R14, R9, R8, R14 ;  /* 0x00000008090e7223 */ /* 0x004fc8000000000e */
[----:B---3--:R-:W-:-:S07]  /*14d0*/  @P1 FFMA R14, R11, R10, R14 ;  /* 0x0000000a0b0e1223 */ /* 0x008fce000000000e */
.L_x_14:
[----:B------:R-:W0:Y:S01]  /*14e0*/  S2UR UR19, SR_CgaCtaId ;  /* 0x00000000001379c3 */ /* 0x000e220000008800 */
[----:B------:R-:W1:Y:S01]  /*14f0*/  LDCU UR22, c[0x0][0x3b4] ;  /* 0x00007680ff1677ac */ /* 0x000e620008000800 */
[----:B------:R-:W-:Y:S01]  /*1500*/  UMOV UR12, 0x400 ;  /* 0x00000400000c7882 */ /* 0x000fe20000000000 */
[----:B-1----:R-:W-:Y:S01]  /*1510*/  FMUL R14, R14, UR22 ;  /* 0x000000160e0e7c20 */ /* 0x002fe20008400000 */
[----:B0-----:R-:W-:-:S06]  /*1520*/  ULEA UR12, UR19, UR12, 0x18 ;  /* 0x0000000c130c7291 */ /* 0x001fcc000f8ec0ff */
[C---:B------:R-:W-:Y:S01]  /*1530*/  LEA R5, R12.reuse, UR12, 0x2 ;  /* 0x0000000c0c057c11 */ /* 0x040fe2000f8e10ff */
[----:B------:R-:W-:-:S04]  /*1540*/  VIADD R12, R12, UR25 ;  /* 0x000000190c0c7c36 */ /* 0x000fc80008000000 */
[----:B------:R0:W-:Y:S01]  /*1550*/  STS [R5], R14 ;  /* 0x0000000e05007388 */ /* 0x0001e20000000800 */
[----:B------:R-:W-:-:S13]  /*1560*/  ISETP.GE.AND P1, PT, R12, UR27, PT ;  /* 0x0000001b0c007c0c */ /* 0x000fda000bf26270 */
[----:B0-----:R-:W-:Y:S05]  /*1570*/  @!P1 BRA `(.L_x_16) ;  /* 0xfffffff400789947 */ /* 0x001fea000383ffff */
.L_x_2:
[----:B------:R-:W-:Y:S05]  /*1580*/  BSYNC.RECONVERGENT B0 ;  /* 0x0000000000007941 */ /* 0x000fea0003800200 */
.L_x_1:
[----:B------:R-:W-:Y:S01]  /*1590*/  BAR.SYNC.DEFER_BLOCKING 0x0 ;  /* 0x0000000000007b1d */ /* 0x000fe20000010000 */
[----:B------:R-:W-:-:S05]  /*15a0*/  MOV R4, 0xff800000 ;  /* 0xff80000000047802 */ /* 0x000fca0000000f00 */
[----:B------:R-:W-:Y:S04]  /*15b0*/  BSSY.RECONVERGENT B0, `(.L_x_17) ;  /* 0x000000d000007945 */ /* 0x000fe80003800200 */
[----:B------:R-:W-:Y:S05]  /*15c0*/  @P0 BRA `(.L_x_18) ;  /* 0x00000000002c0947 */ /* 0x000fea0003800000 */
[----:B------:R-:W0:Y:S01]  /*15d0*/  S2R R7, SR_CgaCtaId ;  /* 0x0000000000077919 */ /* 0x000e220000008800 */
[----:B------:R-:W-:Y:S02]  /*15e0*/  MOV R6, 0x400 ;  /* 0x0000040000067802 */ /* 0x000fe40000000f00 */
[----:B------:R-:W-:Y:S02]  /*15f0*/  MOV R4, 0xff800000 ;  /* 0xff80000000047802 */ /* 0x000fe40000000f00 */
[----:B------:R-:W-:Y:S02]  /*1600*/  MOV R5, R25 ;  /* 0x0000001900057202 */ /* 0x000fe40000000f00 */
[----:B0-----:R-:W-:-:S07]  /*1610*/  LEA R8, R7, R6, 0x18 ;  /* 0x0000000607087211 */ /* 0x001fce00078ec0ff */
.L_x_19:
[C---:B------:R-:W-:Y:S01]  /*1620*/  IMAD R6, R5.reuse, 0x4, R8 ;  /* 0x0000000405067824 */ /* 0x040fe200078e0208 */
[----:B------:R-:W-:-:S04]  /*1630*/  IADD3 R5, PT, PT, R5, UR25, RZ ;  /* 0x0000001905057c10 */ /* 0x000fc8000fffe0ff */
[----:B------:R-:W0:Y:S01]  /*1640*/  LDS R7, [R6] ;  /* 0x0000000006077984 */ /* 0x000e220000000800 */
[----:B------:R-:W-:Y:S02]  /*1650*/  ISETP.GE.AND P1, PT, R5, UR27, PT ;  /* 0x0000001b05007c0c */ /* 0x000fe4000bf26270 */
[----:B0-----:R-:W-:-:S11]  /*1660*/  FMNMX R4, R7, R4, !PT ;  /* 0x0000000407047209 */ /* 0x001fd60007800000 */
[----:B------:R-:W-:Y:S05]  /*1670*/  @!P1 BRA `(.L_x_19) ;  /* 0xfffffffc00e89947 */ /* 0x000fea000383ffff */
.L_x_18:
[----:B------:R-:W-:Y:S05]  /*1680*/  BSYNC.RECONVERGENT B0 ;  /* 0x0000000000007941 */ /* 0x000fea0003800200 */
.L_x_17:
[----:B------:R-:W0:Y:S01]  /*1690*/  SHFL.BFLY PT, R5, R4, 0x10, 0x1f ;  /* 0x0e001f0004057f89 */ /* 0x000e2200000e0000 */
[----:B------:R-:W-:Y:S01]  /*16a0*/  ISETP.NE.AND P1, PT, R0, RZ, PT ;  /* 0x000000ff0000720c */ /* 0x000fe20003f25270 */
[----:B------:R-:W-:Y:S01]  /*16b0*/  UIADD3 UR12, UPT, UPT, UR25, 0x1f, URZ ;  /* 0x0000001f190c7890 */ /* 0x000fe2000fffe0ff */
[----:B------:R-:W-:-:S03]  /*16c0*/  ISETP.GT.U32.AND P2, PT, R25, 0x1f, PT ;  /* 0x0000001f1900780c */ /* 0x000fc60003f44070 */
[----:B------:R-:W-:Y:S01]  /*16d0*/  USHF.R.U32.HI UR22, URZ, 0x5, UR12 ;  /* 0x00000005ff167899 */ /* 0x000fe2000801160c */
[----:B0-----:R-:W-:-:S05]  /*16e0*/  FMNMX R5, R5, R4, !PT ;  /* 0x0000000405057209 */ /* 0x001fca0007800000 */
[----:B------:R-:W0:Y:S02]  /*16f0*/  SHFL.BFLY PT, R6, R5, 0x8, 0x1f ;  /* 0x0d001f0005067f89 */ /* 0x000e2400000e0000 */
[----:B0-----:R-:W-:-:S05]  /*1700*/  FMNMX R6, R5, R6, !PT ;  /* 0x0000000605067209 */ /* 0x001fca0007800000 */
[----:B------:R-:W0:Y:S02]  /*1710*/  SHFL.BFLY PT, R7, R6, 0x4, 0x1f ;  /* 0x0c801f0006077f89 */ /* 0x000e2400000e0000 */
[----:B0-----:R-:W-:-:S05]  /*1720*/  FMNMX R7, R6, R7, !PT ;  /* 0x0000000706077209 */ /* 0x001fca0007800000 */
[----:B------:R-:W0:Y:S02]  /*1730*/  SHFL.BFLY PT, R8, R7, 0x2, 0x1f ;  /* 0x0c401f0007087f89 */ /* 0x000e2400000e0000 */
[----:B0-----:R-:W-:-:S05]  /*1740*/  FMNMX R8, R7, R8, !PT ;  /* 0x0000000807087209 */ /* 0x001fca0007800000 */
[----:B------:R-:W0:Y:S02]  /*1750*/  SHFL.BFLY PT, R9, R8, 0x1, 0x1f ;  /* 0x0c201f0008097f89 */ /* 0x000e2400000e0000 */
[----:B0-----:R-:W-:-:S05]  /*1760*/  FMNMX R9, R8, R9, !PT ;  /* 0x0000000908097209 */ /* 0x001fca0007800000 */
[----:B------:R0:W-:Y:S01]  /*1770*/  @!P1 STS [R2], R9 ;  /* 0x0000000902009388 */ /* 0x0001e20000000800 */
[----:B------:R-:W-:Y:S06]  /*1780*/  BAR.SYNC.DEFER_BLOCKING 0x0 ;  /* 0x0000000000007b1d */ /* 0x000fec0000010000 */
[----:B------:R-:W-:Y:S05]  /*1790*/  @P2 BRA `(.L_x_20) ;  /* 0x00000000004c2947 */ /* 0x000fea0003800000 */
[----:B------:R-:W-:Y:S01]  /*17a0*/  ISETP.GE.U32.AND P2, PT, R25, UR22, PT ;  /* 0x0000001619007c0c */ /* 0x000fe2000bf46070 */
[----:B------:R-:W-:Y:S01]  /*17b0*/  UMOV UR12, 0xffffffff ;  /* 0xffffffff000c7882 */ /* 0x000fe20000000000 */
[----:B------:R-:W-:-:S11]  /*17c0*/  MOV R4, 0xff800000 ;  /* 0xff80000000047802 */ /* 0x000fd60000000f00 */
[----:B------:R1:W2:Y:S01]  /*17d0*/  @!P2 LDS R4, [R24+UR9+0x100] ;  /* 0x000100091804a984 */ /* 0x0002a20008000800 */
[----:B------:R-:W-:Y:S05]  /*17e0*/  BRA.DIV UR12, `(.L_x_21) ;  /* 0x000000160c607947 */ /* 0x000fea000b800000 */
[----:B--2---:R-:W2:Y:S02]  /*17f0*/  SHFL.BFLY PT, R5, R4, 0x10, 0x1f ;  /* 0x0e001f0004057f89 */ /* 0x004ea400000e0000 */
[----:B--2---:R-:W-:-:S05]  /*1800*/  FMNMX R5, R5, R4, !PT ;  /* 0x0000000405057209 */ /* 0x004fca0007800000 */
[----:B------:R-:W2:Y:S02]  /*1810*/  SHFL.BFLY PT, R6, R5, 0x8, 0x1f ;  /* 0x0d001f0005067f89 */ /* 0x000ea400000e0000 */
[----:B--2---:R-:W-:-:S05]  /*1820*/  FMNMX R6, R5, R6, !PT ;  /* 0x0000000605067209 */ /* 0x004fca0007800000 */
[----:B------:R-:W2:Y:S02]  /*1830*/  SHFL.BFLY PT, R7, R6, 0x4, 0x1f ;  /* 0x0c801f0006077f89 */ /* 0x000ea400000e0000 */
[----:B--2---:R-:W-:-:S05]  /*1840*/  FMNMX R7, R6, R7, !PT ;  /* 0x0000000706077209 */ /* 0x004fca0007800000 */
[----:B------:R-:W2:Y:S02]  /*1850*/  SHFL.BFLY PT, R8, R7, 0x2, 0x1f ;  /* 0x0c401f0007087f89 */ /* 0x000ea400000e0000 */
[----:B--2---:R-:W-:-:S05]  /*1860*/  FMNMX R8, R7, R8, !PT ;  /* 0x0000000807087209 */ /* 0x004fca0007800000 */
[----:B0-----:R0:W2:Y:S02]  /*1870*/  SHFL.BFLY PT, R9, R8, 0x1, 0x1f ;  /* 0x0c201f0008097f89 */ /* 0x0010a400000e0000 */
.L_x_45:
[----:B------:R-:W3:Y:S01]  /*1880*/  @!P1 S2R R5, SR_CgaCtaId ;  /* 0x0000000000059919 */ /* 0x000ee20000008800 */
[----:B------:R-:W-:Y:S02]  /*1890*/  @!P1 MOV R4, 0x400 ;  /* 0x0000040000049802 */ /* 0x000fe40000000f00 */
[----:B--2---:R-:W-:Y:S02]  /*18a0*/  FMNMX R9, R8, R9, !PT ;  /* 0x0000000908097209 */ /* 0x004fe40007800000 */
[----:B---3--:R-:W-:-:S05]  /*18b0*/  @!P1 LEA R4, R5, R4, 0x18 ;  /* 0x0000000405049211 */ /* 0x008fca00078ec0ff */
[----:B------:R2:W-:Y:S02]  /*18c0*/  @!P1 STS [R4+0x100], R9 ;  /* 0x0001000904009388 */ /* 0x0005e40000000800 */
.L_x_20:
[----:B------:R-:W-:Y:S05]  /*18d0*/  WARPSYNC.ALL ;  /* 0x0000000000007948 */ /* 0x000fea0003800000 */
[----:B------:R-:W3:Y:S08]  /*18e0*/  S2UR UR19, SR_CgaCtaId ;  /* 0x00000000001379c3 */ /* 0x000ef00000008800 */
[----:B------:R-:W-:Y:S01]  /*18f0*/  BAR.SYNC.DEFER_BLOCKING 0x0 ;  /* 0x0000000000007b1d */ /* 0x000fe20000010000 */
[----:B------:R-:W-:-:S02]  /*1900*/  HFMA2 R5, -RZ, RZ, 3.7421875, 0 ;  /* 0x437c0000ff057431 */ /* 0x000fc400000001ff */
[----:B------:R-:W-:Y:S01]  /*1910*/  IMAD.MOV.U32 R7, RZ, RZ, 0x3bbb989d ;  /* 0x3bbb989dff077424 */ /* 0x000fe200078e00ff */
[----:B0-----:R-:W-:Y:S02]  /*1920*/  MOV R8, RZ ;  /* 0x000000ff00087202 */ /* 0x001fe40000000f00 */
[----:B------:R-:W-:Y:S01]  /*1930*/  UMOV UR12, 0x400 ;  /* 0x00000400000c7882 */ /* 0x000fe20000000000 */
[----:B------:R-:W-:Y:S01]  /*1940*/  BSSY.RECONVERGENT B0, `(.L_x_22) ;  /* 0x000001a000007945 */ /* 0x000fe20003800200 */
[----:B---3--:R-:W-:-:S09]  /*1950*/  ULEA UR19, UR19, UR12, 0x18 ;  /* 0x0000000c13137291 */ /* 0x008fd2000f8ec0ff */
[----:B--2---:R-:W0:Y:S02]  /*1960*/  LDS R4, [UR19+0x100] ;  /* 0x00010013ff047984 */ /* 0x004e240008000800 */
[----:B0-----:R-:W-:-:S04]  /*1970*/  FMNMX R4, R4, UR11, !PT ;  /* 0x0000000b04047c09 */ /* 0x001fc8000f800000 */
[----:B------:R-:W-:-:S13]  /*1980*/  R2UR UR12, R4 ;  /* 0x00000000040c72ca */ /* 0x000fda00000e0000 */
[----:B------:R-:W-:-:S05]  /*1990*/  MOV R4, UR12 ;  /* 0x0000000c00047c02 */ /* 0x000fca0008000f00 */
[----:B------:R-:W-:Y:S01]  /*19a0*/  FADD R4, -R4, UR11 ;  /* 0x0000000b04047e21 */ /* 0x000fe20008000100 */
[----:B------:R-:W-:Y:S06]  /*19b0*/  @P0 BRA `(.L_x_23) ;  /* 0x0000000000480947 */ /* 0x000fec0003800000 */
[----:B------:R-:W-:Y:S01]  /*19c0*/  MOV R8, RZ ;  /* 0x000000ff00087202 */ /* 0x000fe20000000f00 */
[----:B------:R-:W-:-:S07]  /*19d0*/  IMAD.MOV.U32 R6, RZ, RZ, R25 ;  /* 0x000000ffff067224 */ /* 0x000fce00078e0019 */
.L_x_24:
[C---:B0-----:R-:W-:Y:S02]  /*19e0*/  LEA R9, R6.reuse, UR19, 0x2 ;  /* 0x0000001306097c11 */ /* 0x041fe4000f8e10ff */
[----:B------:R-:W-:-:S03]  /*19f0*/  IADD3 R6, PT, PT, R6, UR25, RZ ;  /* 0x0000001906067c10 */ /* 0x000fc6000fffe0ff */
[----:B------:R-:W0:Y:S01]  /*1a00*/  LDS R10, [R9] ;  /* 0x00000000090a7984 */ /* 0x000e220000000800 */
[----:B------:R-:W-:Y:S01]  /*1a10*/  ISETP.GE.AND P0, PT, R6, UR27, PT ;  /* 0x0000001b06007c0c */ /* 0x000fe2000bf06270 */
[----:B0-----:R-:W-:-:S04]  /*1a20*/  FADD R10, R10, -UR12 ;  /* 0x8000000c0a0a7e21 */ /* 0x001fc80008000000 */
[----:B------:R-:W-:-:S04]  /*1a30*/  FFMA.SAT R12, R10, R7, 0.5 ;  /* 0x3f0000000a0c7423 */ /* 0x000fc80000002007 */
[----:B------:R-:W-:-:S04]  /*1a40*/  FFMA.RM R12, R12, R5, 12582913 ;  /* 0x4b4000010c0c7423 */ /* 0x000fc80000004005 */
[C---:B------:R-:W-:Y:S01]  /*1a50*/  FADD R11, R12.reuse, -12583039 ;  /* 0xcb40007f0c0b7421 */ /* 0x040fe20000000000 */
[----:B------:R-:W-:-:S03]  /*1a60*/  SHF.L.U32 R12, R12, 0x17, RZ ;  /* 0x000000170c0c7819 */ /* 0x000fc600000006ff */
[----:B------:R-:W-:-:S04]  /*1a70*/  FFMA R11, R10, 1.4426950216293334961, -R11 ;  /* 0x3fb8aa3b0a0b7823 */ /* 0x000fc8000000080b */
[----:B------:R-:W-:-:S06]  /*1a80*/  FFMA R11, R10, 1.925963033500011079e-08, R11 ;  /* 0x32a570600a0b7823 */ /* 0x000fcc000000000b */
[----:B------:R-:W0:Y:S02]  /*1a90*/  MUFU.EX2 R11, R11 ;  /* 0x0000000b000b7308 */ /* 0x000e240000000800 */
[----:B0-----:R-:W-:-:S04]  /*1aa0*/  FMUL R12, R12, R11 ;  /* 0x0000000b0c0c7220 */ /* 0x001fc80000400000 */
[----:B------:R-:W-:Y:S01]  /*1ab0*/  FADD R8, R12, R8 ;  /* 0x000000080c087221 */ /* 0x000fe20000000000 */
[----:B------:R0:W-:Y:S01]  /*1ac0*/  STS [R9], R12 ;  /* 0x0000000c09007388 */ /* 0x0001e20000000800 */
[----:B------:R-:W-:Y:S05]  /*1ad0*/  @!P0 BRA `(.L_x_24) ;  /* 0xfffffffc00c08947 */ /* 0x000fea000383ffff */
.L_x_23:
[----:B------:R-:W-:Y:S05]  /*1ae0*/  BSYNC.RECONVERGENT B0 ;  /* 0x0000000000007941 */ /* 0x000fea0003800200 */
.L_x_22:
[----:B0-----:R-:W0:Y:S01]  /*1af0*/  SHFL.BFLY PT, R9, R8, 0x10, 0x1f ;  /* 0x0e001f0008097f89 */ /* 0x001e2200000e0000 */
[----:B------:R-:W-:Y:S02]  /*1b00*/  ISETP.NE.AND P0, PT, R0, RZ, PT ;  /* 0x000000ff0000720c */ /* 0x000fe40003f05270 */
[----:B------:R-:W-:Y:S01]  /*1b10*/  ISETP.GT.U32.AND P1, PT, R25, 0x1f, PT ;  /* 0x0000001f1900780c */ /* 0x000fe20003f24070 */
[----:B0-----:R-:W-:-:S05]  /*1b20*/  FADD R9, R9, R8 ;  /* 0x0000000809097221 */ /* 0x001fca0000000000 */
[----:B------:R-:W0:Y:S02]  /*1b30*/  SHFL.BFLY PT, R6, R9, 0x8, 0x1f ;  /* 0x0d001f0009067f89 */ /* 0x000e2400000e0000 */
[----:B0-----:R-:W-:-:S05]  /*1b40*/  FADD R10, R9, R6 ;  /* 0x00000006090a7221 */ /* 0x001fca0000000000 */
[----:B------:R-:W0:Y:S02]  /*1b50*/  SHFL.BFLY PT, R11, R10, 0x4, 0x1f ;  /* 0x0c801f000a0b7f89 */ /* 0x000e2400000e0000 */
[----:B0-----:R-:W-:-:S05]  /*1b60*/  FADD R11, R10, R11 ;  /* 0x0000000b0a0b7221 */ /* 0x001fca0000000000 */
[----:B------:R-:W0:Y:S02]  /*1b70*/  SHFL.BFLY PT, R6, R11, 0x2, 0x1f ;  /* 0x0c401f000b067f89 */ /* 0x000e2400000e0000 */
[----:B0-----:R-:W-:Y:S01]  /*1b80*/  FADD R12, R11, R6 ;  /* 0x000000060b0c7221 */ /* 0x001fe20000000000 */
[----:B------:R-:W-:-:S04]  /*1b90*/  FFMA.SAT R6, R4, R7, 0.5 ;  /* 0x3f00000004067423 */ /* 0x000fc80000002007 */
[----:B------:R-:W0:Y:S01]  /*1ba0*/  SHFL.BFLY PT, R13, R12, 0x1, 0x1f ;  /* 0x0c201f000c0d7f89 */ /* 0x000e2200000e0000 */
[----:B------:R-:W-:-:S04]  /*1bb0*/  FFMA.RM R6, R6, R5, 12582913 ;  /* 0x4b40000106067423 */ /* 0x000fc80000004005 */
[C---:B------:R-:W-:Y:S01]  /*1bc0*/  FADD R5, R6.reuse, -12583039 ;  /* 0xcb40007f06057421 */ /* 0x040fe20000000000 */
[----:B------:R-:W-:-:S03]  /*1bd0*/  SHF.L.U32 R9, R6, 0x17, RZ ;  /* 0x0000001706097819 */ /* 0x000fc600000006ff */
[----:B------:R-:W-:-:S04]  /*1be0*/  FFMA R5, R4, 1.4426950216293334961, -R5 ;  /* 0x3fb8aa3b04057823 */ /* 0x000fc80000000805 */
[----:B------:R-:W-:-:S04]  /*1bf0*/  FFMA R5, R4, 1.925963033500011079e-08, R5 ;  /* 0x32a5706004057823 */ /* 0x000fc80000000005 */
[----:B------:R-:W2:Y:S01]  /*1c00*/  MUFU.EX2 R4, R5 ;  /* 0x0000000500047308 */ /* 0x000ea20000000800 */
[----:B0-----:R-:W-:-:S05]  /*1c10*/  FADD R13, R12, R13 ;  /* 0x0000000d0c0d7221 */ /* 0x001fca0000000000 */
[----:B------:R0:W-:Y:S01]  /*1c20*/  @!P0 STS [R2], R13 ;  /* 0x0000000d02008388 */ /* 0x0001e20000000800 */
[----:B--2---:R-:W-:Y:S01]  /*1c30*/  FMUL R9, R9, R4 ;  /* 0x0000000409097220 */ /* 0x004fe20000400000 */
[----:B------:R-:W-:Y:S06]  /*1c40*/  BAR.SYNC.DEFER_BLOCKING 0x0 ;  /* 0x0000000000007b1d */ /* 0x000fec0000010000 */
[----:B------:R-:W-:Y:S05]  /*1c50*/  @P1 BRA `(.L_x_25) ;  /* 0x0000000000401947 */ /* 0x000fea0003800000 */
[----:B------:R-:W-:Y:S01]  /*1c60*/  ISETP.GE.U32.AND P1, PT, R25, UR22, PT ;  /* 0x0000001619007c0c */ /* 0x000fe2000bf26070 */
[----:B------:R-:W-:Y:S01]  /*1c70*/  IMAD.MOV.U32 R4, RZ, RZ, RZ ;  /* 0x000000ffff047224 */ /* 0x000fe200078e00ff */
[----:B------:R-:W-:-:S11]  /*1c80*/  UMOV UR11, 0xffffffff ;  /* 0xffffffff000b7882 */ /* 0x000fd60000000000 */
[----:B------:R2:W3:Y:S01]  /*1c90*/  @!P1 LDS R4, [R24+UR9+0x100] ;  /* 0x0001000918049984 */ /* 0x0004e20008000800 */
[----:B------:R-:W-:Y:S05]  /*1ca0*/  BRA.DIV UR11, `(.L_x_26) ;  /* 0x000000120bc07947 */ /* 0x000fea000b800000 */
[----:B---3--:R-:W3:Y:S02]  /*1cb0*/  SHFL.BFLY PT, R5, R4, 0x10, 0x1f ;  /* 0x0e001f0004057f89 */ /* 0x008ee400000e0000 */
[----:B---3--:R-:W-:-:S05]  /*1cc0*/  FADD R5, R5, R4 ;  /* 0x0000000405057221 */ /* 0x008fca0000000000 */
[----:B------:R-:W3:Y:S02]  /*1cd0*/  SHFL.BFLY PT, R6, R5, 0x8, 0x1f ;  /* 0x0d001f0005067f89 */ /* 0x000ee400000e0000 */
[----:B---3--:R-:W-:-:S05]  /*1ce0*/  FADD R6, R5, R6 ;  /* 0x0000000605067221 */ /* 0x008fca0000000000 */
[----:B------:R-:W3:Y:S02]  /*1cf0*/  SHFL.BFLY PT, R7, R6, 0x4, 0x1f ;  /* 0x0c801f0006077f89 */ /* 0x000ee400000e0000 */
[----:B---3--:R-:W-:-:S05]  /*1d00*/  FADD R7, R6, R7 ;  /* 0x0000000706077221 */ /* 0x008fca0000000000 */
[----:B------:R-:W3:Y:S02]  /*1d10*/  SHFL.BFLY PT, R8, R7, 0x2, 0x1f ;  /* 0x0c401f0007087f89 */ /* 0x000ee400000e0000 */
[----:B---3--:R-:W-:-:S05]  /*1d20*/  FADD R8, R7, R8 ;  /* 0x0000000807087221 */ /* 0x008fca0000000000 */
[----:B------:R3:W4:Y:S02]  /*1d30*/  SHFL.BFLY PT, R11, R8, 0x1, 0x1f ;  /* 0x0c201f00080b7f89 */ /* 0x00072400000e0000 */
.L_x_51:
[----:B----4-:R-:W-:-:S05]  /*1d40*/  FADD R11, R8, R11 ;  /* 0x0000000b080b7221 */ /* 0x010fca0000000000 */
[----:B------:R4:W-:Y:S02]  /*1d50*/  @!P0 STS [UR19+0x100], R11 ;  /* 0x0001000bff008988 */ /* 0x0009e40008000813 */
.L_x_25:
[----:B------:R-:W5:Y:S02]  /*1d60*/  LDCU UR11, c[0x0][0x3b0] ;  /* 0x00007600ff0b77ac */ /* 0x000f640008000800 */
[----:B-----5:R-:W-:Y:S01]  /*1d70*/  MOV R6, UR11 ;  /* 0x0000000b00067c02 */ /* 0x020fe20008000f00 */
[----:B------:R-:W-:Y:S05]  /*1d80*/  WARPSYNC.ALL ;  /* 0x0000000000007948 */ /* 0x000fea0003800000 */
[----:B------:R-:W-:Y:S01]  /*1d90*/  ISETP.GE.AND P0, PT, R25, R6, PT ;  /* 0x000000061900720c */ /* 0x000fe20003f06270 */
[----:B------:R-:W-:Y:S06]  /*1da0*/  BAR.SYNC.DEFER_BLOCKING 0x0 ;  /* 0x0000000000007b1d */ /* 0x000fec0000010000 */
[----:B------:R-:W-:Y:S01]  /*1db0*/  BSSY.RECONVERGENT B0, `(.L_x_27) ;  /* 0x00000d8000007945 */ /* 0x000fe20003800200 */
[----:B------:R-:W5:Y:S02]  /*1dc0*/  LDS R4, [UR19+0x100] ;  /* 0x00010013ff047984 */ /* 0x000f640008000800 */
[----:B-----5:R-:W-:-:S05]  /*1dd0*/  FFMA R4, R9, UR4, R4 ;  /* 0x0000000409047c23 */ /* 0x020fca0008000004 */
[----:B------:R-:W-:Y:S01]  /*1de0*/  R2UR UR4, R4 ;  /* 0x00000000040472ca */ /* 0x000fe200000e0000 */
[----:B------:R-:W-:-:S14]  /*1df0*/  @P0 BRA `(.L_x_28) ;  /* 0x0000000c004c0947 */ /* 0x000fdc0003800000 */
[----:B------:R-:W5:Y:S01]  /*1e00*/  LDCU UR11, c[0x0][0x3ac] ;  /* 0x00007580ff0b77ac */ /* 0x000f620008000800 */
[----:B0-----:R-:W-:Y:S01]  /*1e10*/  MOV R13, R25 ;  /* 0x00000019000d7202 */ /* 0x001fe20000000f00 */
[----:B------:R-:W-:Y:S02]  /*1e20*/  UIADD3 UR22, UPT, UPT, UR18, -0x1, URZ ;  /* 0xffffffff12167890 */ /* 0x000fe4000fffe0ff */
[----:B------:R-:W-:-:S04]  /*1e30*/  UIADD3 UR24, UPT, UPT, UR26, -0x1, URZ ;  /* 0xffffffff1a187890 */ /* 0x000fc8000fffe0ff */
[----:B------:R-:W-:Y:S02]  /*1e40*/  MOV R5, UR22 ;  /* 0x0000001600057c02 */ /* 0x000fe40008000f00 */
[----:B------:R-:W-:Y:S02]  /*1e50*/  MOV R6, UR24 ;  /* 0x0000001800067c02 */ /* 0x000fe40008000f00 */
[----:B------:R-:W-:Y:S02]  /*1e60*/  ISETP.GE.U32.AND P0, PT, R5, 0x7, PT ;  /* 0x000000070500780c */ /* 0x000fe40003f06070 */
[----:B------:R-:W-:Y:S01]  /*1e70*/  ISETP.GE.U32.AND P1, PT, R6, 0x3, PT ;  /* 0x000000030600780c */ /* 0x000fe20003f26070 */
[----:B-----5:R-:W-:-:S04]  /*1e80*/  UISETP.LT.AND UP0, UPT, UR17, UR11, UPT ;  /* 0x0000000b1100728c */ /* 0x020fc8000bf01270 */
[----:B------:R-:W-:-:S04]  /*1e90*/  USEL UR11, UR17, UR11, UP0 ;  /* 0x0000000b110b7287 */ /* 0x000fc80008000000 */
[----:B------:R-:W-:-:S04]  /*1ea0*/  UIMAD UR11, UR5, -0x40, UR11 ;  /* 0xffffffc0050b78a4 */ /* 0x000fc8000f8e020b */
[----:B------:R-:W-:Y:S02]  /*1eb0*/  UIADD3 UR19, UPT, UPT, UR11, -0x1, URZ ;  /* 0xffffffff0b137890 */ /* 0x000fe4000fffe0ff */
[----:B---3--:R-:W-:-:S04]  /*1ec0*/  MOV R8, UR11 ;  /* 0x0000000b00087c02 */ /* 0x008fc80008000f00 */
[----:B------:R-:W-:Y:S01]  /*1ed0*/  IMAD.U32 R4, RZ, RZ, UR19 ;  /* 0x00000013ff047e24 */ /* 0x000fe2000f8e00ff */
[----:B------:R-:W-:-:S04]  /*1ee0*/  IADD3 R8, PT, PT, R8, -UR18, RZ ;  /* 0x8000001208087c10 */ /* 0x000fc8000fffe0ff */
[----:B------:R-:W-:-:S13]  /*1ef0*/  ISETP.GE.U32.AND P2, PT, R4, 0xf, PT ;  /* 0x0000000f0400780c */ /* 0x000fda0003f46070 */
.L_x_35:
[----:B0-----:R-:W0:Y:S01]  /*1f00*/  LDC.64 R4, c[0x0][0x398] ;  /* 0x0000e600ff047b82 */ /* 0x001e220000000a00 */
[----:B------:R-:W-:Y:S01]  /*1f10*/  UISETP.NE.AND UP0, UPT, UR6, URZ, UPT ;  /* 0x000000ff0600728c */ /* 0x000fe2000bf05270 */
[----:B------:R-:W-:Y:S02]  /*1f20*/  VIADD R7, R13, UR7 ;  /* 0x000000070d077c36 */ /* 0x000fe40008000000 */
[----:B------:R-:W-:Y:S01]  /*1f30*/  HFMA2 R12, -RZ, RZ, 0, 0 ;  /* 0x00000000ff0c7431 */ /* 0x000fe200000001ff */
[----:B------:R-:W-:Y:S01]  /*1f40*/  UISETP.GE.AND UP1, UPT, UR27, 0x1, UPT ;  /* 0x000000011b00788c */ /* 0x000fe2000bf26270 */
[----:B0-----:R-:W-:-:S04]  /*1f50*/  IMAD.WIDE R4, R7, 0x4, R4 ;  /* 0x0000000407047825 */ /* 0x001fc800078e0204 */
[----:B------:R-:W-:Y:S06]  /*1f60*/  BRA.U !UP0, `(.L_x_29) ;  /* 0x0000000108047547 */ /* 0x000fec000b800000 */
[----:B------:R0:W5:Y:S02]  /*1f70*/  LDG.E R12, desc[UR20][R4.64] ;  /* 0x00000014040c7981 */ /* 0x000164000c1e1900 */
.L_x_29:
[----:B------:R-:W-:Y:S01]  /*1f80*/  MOV R27, RZ ;  /* 0x000000ff001b7202 */ /* 0x000fe20000000f00 */
[----:B------:R-:W-:Y:S06]  /*1f90*/  BRA.U !UP1, `(.L_x_30) ;  /* 0x0000000909bc7547 */ /* 0x000fec000b800000 */
[----:B------:R-:W-:Y:S01]  /*1fa0*/  MOV R27, RZ ;  /* 0x000000ff001b7202 */ /* 0x000fe20000000f00 */
[----:B------:R-:W-:Y:S01]  /*1fb0*/  IMAD.MOV.U32 R14, RZ, RZ, RZ ;  /* 0x000000ffff0e7224 */ /* 0x000fe200078e00ff */
[----:B------:R-:W-:Y:S06]  /*1fc0*/  @!P2 BRA `(.L_x_31) ;  /* 0x00000004000ca947 */ /* 0x000fec0003800000 */
[----:B0-----:R-:W0:Y:S01]  /*1fd0*/  S2R R5, SR_CgaCtaId ;  /* 0x0000000000057919 */ /* 0x001e220000008800 */
[----:B------:R-:W-:Y:S01]  /*1fe0*/  MOV R10, 0x400 ;  /* 0x00000400000a7802 */ /* 0x000fe20000000f00 */
[----:B------:R-:W-:Y:S01]  /*1ff0*/  HFMA2 R27, -RZ, RZ, 0, 0 ;  /* 0x00000000ff1b7431 */ /* 0x000fe200000001ff */
[----:B----4-:R-:W-:Y:S02]  /*2000*/  MOV R11, RZ ;  /* 0x000000ff000b7202 */ /* 0x010fe40000000f00 */
[----:B0-----:R-:W-:-:S07]  /*2010*/  LEA R10, R5, R10, 0x18 ;  /* 0x0000000a050a7211 */ /* 0x001fce00078ec0ff */
.L_x_32:
[----:B------:R-:W0:Y:S01]  /*2020*/  LDC R14, c[0x0][0x3b0] ;  /* 0x0000ec00ff0e7b82 */ /* 0x000e220000000800 */
[----:B------:R-:W-:Y:S01]  /*2030*/  IADD3 R4, PT, PT, R13, UR8, RZ ;  /* 0x000000080d047c10 */ /* 0x000fe2000fffe0ff */
[----:B------:R-:W-:-:S06]  /*2040*/  VIADD R5, R11, UR6 ;  /* 0x000000060b057c36 */ /* 0x000fcc0008000000 */
[----:B------:R-:W3:Y:S01]  /*2050*/  LDC.64 R36, c[0x0][0x390] ;  /* 0x0000e400ff247b82 */ /* 0x000ee20000000a00 */
[----:B0-----:R-:W-:-:S04]  /*2060*/  IMAD R5, R5, R14, R4 ;  /* 0x0000000e05057224 */ /* 0x001fc800078e0204 */
[----:B---3--:R-:W-:-:S05]  /*2070*/  IMAD.WIDE R36, R5, 0x4, R36 ;  /* 0x0000000405247825 */ /* 0x008fca00078e0224 */
[----:B------:R-:W3:Y:S01]  /*2080*/  LDG.E.CONSTANT R18, desc[UR20][R36.64] ;  /* 0x0000001424127981 */ /* 0x000ee2000c1e9900 */
[----:B------:R-:W-:-:S05]  /*2090*/  IMAD.WIDE R34, R14, 0x4, R36 ;  /* 0x000000040e227825 */ /* 0x000fca00078e0224 */
[----:B------:R-:W4:Y:S01]  /*20a0*/  LDG.E.CONSTANT R16, desc[UR20][R34.64] ;  /* 0x0000001422107981 */ /* 0x000f22000c1e9900 */
[----:B------:R-:W-:Y:S01]  /*20b0*/  LEA R15, R11, R10, 0x2 ;  /* 0x0000000a0b0f7211 */ /* 0x000fe200078e10ff */
[----:B------:R-:W-:-:S04]  /*20c0*/  IMAD.WIDE R28, R14, 0x4, R34 ;  /* 0x000000040e1c7825 */ /* 0x000fc800078e0222 */
[----:B------:R-:W3:Y:S01]  /*20d0*/  LDS.128 R4, [R15] ;  /* 0x000000000f047984 */ /* 0x000ee20000000c00 */
[----:B------:R-:W-:-:S03]  /*20e0*/  IMAD.WIDE R32, R14, 0x4, R28 ;  /* 0x000000040e207825 */ /* 0x000fc600078e021c */
[----:B------:R-:W2:Y:S01]  /*20f0*/  LDG.E.CONSTANT R19, desc[UR20][R28.64] ;  /* 0x000000141c137981 */ /* 0x000ea2000c1e9900 */
[----:B------:R-:W-:-:S05]  /*2100*/  IMAD.WIDE R30, R14, 0x4, R32 ;  /* 0x000000040e1e7825 */ /* 0x000fca00078e0220 */
[----:B------:R-:W2:Y:S01]  /*2110*/  LDG.E.CONSTANT R17, desc[UR20][R30.64] ;  /* 0x000000141e117981 */ /* 0x000ea2000c1e9900 */
[----:B---3--:R-:W-:-:S03]  /*2120*/  FFMA R18, R4, R18, R27 ;  /* 0x0000001204127223 */ /* 0x008fc6000000001b */
[----:B------:R0:W3:Y:S01]  /*2130*/  LDG.E.CONSTANT R4, desc[UR20][R32.64] ;  /* 0x0000001420047981 */ /* 0x0000e2000c1e9900 */
[----:B------:R-:W-:-:S04]  /*2140*/  IMAD.WIDE R26, R14, 0x4, R30 ;  /* 0x000000040e1a7825 */ /* 0x000fc800078e021e */
[----:B----4-:R-:W-:Y:S02]  /*2150*/  FFMA R5, R5, R16, R18 ;  /* 0x0000001005057223 */ /* 0x010fe40000000012 */
[----:B------:R4:W3:Y:S02]  /*2160*/  LDG.E.CONSTANT R16, desc[UR20][R26.64] ;  /* 0x000000141a107981 */ /* 0x0008e4000c1e9900 */
[----:B--2---:R-:W-:Y:S01]  /*2170*/  FFMA R6, R6, R19, R5 ;  /* 0x0000001306067223 */ /* 0x004fe20000000005 */
[----:B------:R-:W-:-:S05]  /*2180*/  IMAD.WIDE R28, R14, 0x4, R26 ;  /* 0x000000040e1c7825 */ /* 0x000fca00078e021a */
[----:B------:R-:W2:Y:S01]  /*2190*/  LDG.E.CONSTANT R19, desc[UR20][R28.64] ;  /* 0x000000141c137981 */ /* 0x000ea2000c1e9900 */
[----:B0-----:R-:W-:-:S04]  /*21a0*/  IMAD.WIDE R32, R14, 0x4, R28 ;  /* 0x000000040e207825 */ /* 0x001fc800078e021c */
[----:B------:R-:W-:-:S04]  /*21b0*/  IMAD.WIDE R30, R14, 0x4, R32 ;  /* 0x000000040e1e7825 */ /* 0x000fc800078e0220 */
[----:B----4-:R-:W-:-:S04]  /*21c0*/  IMAD.WIDE R26, R14, 0x4, R30 ;  /* 0x000000040e1a7825 */ /* 0x010fc800078e021e */
[----:B---3--:R-:W-:Y:S02]  /*21d0*/  FFMA R35, R7, R4, R6 ;  /* 0x0000000407237223 */ /* 0x008fe40000000006 */
[----:B------:R-:W0:Y:S02]  /*21e0*/  LDS.128 R4, [R15+0x10] ;  /* 0x000010000f047984 */ /* 0x000e240000000c00 */
[----:B0-----:R-:W-:Y:S02]  /*21f0*/  FFMA R18, R4, R17, R35 ;  /* 0x0000001104127223 */ /* 0x001fe40000000023 */
[----:B------:R0:W3:Y:S04]  /*2200*/  LDG.E.CONSTANT R4, desc[UR20][R32.64] ;  /* 0x0000001420047981 */ /* 0x0000e8000c1e9900 */
[----:B------:R4:W3:Y:S01]  /*2210*/  LDG.E.CONSTANT R17, desc[UR20][R30.64] ;  /* 0x000000141e117981 */ /* 0x0008e2000c1e9900 */
[----:B------:R-:W-:-:S03]  /*2220*/  FFMA R5, R5, R16, R18 ;  /* 0x0000001005057223 */ /* 0x000fc60000000012 */
[----:B------:R-:W3:Y:S01]  /*2230*/  LDG.E.CONSTANT R16, desc[UR20][R26.64] ;  /* 0x000000141a107981 */ /* 0x000ee2000c1e9900 */
[----:B------:R-:W-:-:S05]  /*2240*/  IMAD.WIDE R34, R14, 0x4, R26 ;  /* 0x000000040e227825 */ /* 0x000fca00078e021a */
[----:B------:R-:W3:Y:S01]  /*2250*/  LDG.E.CONSTANT R29, desc[UR20][R34.64] ;  /* 0x00000014221d7981 */ /* 0x000ee2000c1e9900 */
[----:B--2---:R-:W-:Y:S01]  /*2260*/  FFMA R6, R6, R19, R5 ;  /* 0x0000001306067223 */ /* 0x004fe20000000005 */
[----:B0-----:R-:W-:-:S04]  /*2270*/  IMAD.WIDE R32, R14, 0x4, R34 ;  /* 0x000000040e207825 */ /* 0x001fc800078e0222 */
[----:B----4-:R-:W-:-:S05]  /*2280*/  IMAD.WIDE R30, R14, 0x4, R32 ;  /* 0x000000040e1e7825 */ /* 0x010fca00078e0220 */
[----:B------:R-:W2:Y:S01]  /*2290*/  LDG.E.CONSTANT R27, desc[UR20][R30.64] ;  /* 0x000000141e1b7981 */ /* 0x000ea2000c1e9900 */
[----:B---3--:R-:W-:-:S03]  /*22a0*/  FFMA R19, R7, R4, R6 ;  /* 0x0000000407137223 */ /* 0x008fc60000000006 */
[----:B------:R-:W0:Y:S02]  /*22b0*/  LDS.128 R4, [R15+0x20] ;  /* 0x000020000f047984 */ /* 0x000e240000000c00 */
[----:B0-----:R-:W-:Y:S02]  /*22c0*/  FFMA R18, R4, R17, R19 ;  /* 0x0000001104127223 */ /* 0x001fe40000000013 */
[----:B------:R-:W3:Y:S02]  /*22d0*/  LDG.E.CONSTANT R4, desc[UR20][R32.64] ;  /* 0x0000001420047981 */ /* 0x000ee4000c1e9900 */
[----:B------:R-:W-:Y:S01]  /*22e0*/  FFMA R5, R5, R16, R18 ;  /* 0x0000001005057223 */ /* 0x000fe20000000012 */
[----:B------:R-:W-:-:S04]  /*22f0*/  IMAD.WIDE R18, R14, 0x4, R30 ;  /* 0x000000040e127825 */ /* 0x000fc800078e021e */
[----:B------:R-:W-:Y:S01]  /*2300*/  FFMA R6, R6, R29, R5 ;  /* 0x0000001d06067223 */ /* 0x000fe20000000005 */
[----:B------:R-:W4:Y:S01]  /*2310*/  LDG.E.CONSTANT R26, desc[UR20][R18.64] ;  /* 0x00000014121a7981 */ /* 0x000f22000c1e9900 */
[----:B------:R-:W-:-:S04]  /*2320*/  IMAD.WIDE R16, R14, 0x4, R18 ;  /* 0x000000040e107825 */ /* 0x000fc800078e0212 */
[----:B------:R-:W-:Y:S02]  /*2330*/  IMAD.WIDE R28, R14, 0x4, R16 ;  /* 0x000000040e1c7825 */ /* 0x000fe400078e0210 */
[----:B------:R-:W4:Y:S04]  /*2340*/  LDG.E.CONSTANT R17, desc[UR20][R16.64] ;  /* 0x0000001410117981 */ /* 0x000f28000c1e9900 */
[----:B------:R-:W4:Y:S01]  /*2350*/  LDG.E.CONSTANT R28, desc[UR20][R28.64] ;  /* 0x000000141c1c7981 */ /* 0x000f22000c1e9900 */
[----:B------:R-:W-:-:S04]  /*2360*/  IADD3 R11, PT, PT, R11, 0x10, RZ ;  /* 0x000000100b0b7810 */ /* 0x000fc80007ffe0ff */
[----:B------:R-:W-:Y:S01]  /*2370*/  ISETP.NE.AND P3, PT, R11, R8, PT ;  /* 0x000000080b00720c */ /* 0x000fe20003f65270 */
[----:B---3--:R-:W-:Y:S02]  /*2380*/  FFMA R33, R7, R4, R6 ;  /* 0x0000000407217223 */ /* 0x008fe40000000006 */
[----:B------:R-:W2:Y:S02]  /*2390*/  LDS.128 R4, [R15+0x30] ;  /* 0x000030000f047984 */ /* 0x000ea40000000c00 */
[----:B--2---:R-:W-:-:S04]  /*23a0*/  FFMA R4, R4, R27, R33 ;  /* 0x0000001b04047223 */ /* 0x004fc80000000021 */
[----:B----4-:R-:W-:-:S04]  /*23b0*/  FFMA R5, R5, R26, R4 ;  /* 0x0000001a05057223 */ /* 0x010fc80000000004 */
[----:B------:R-:W-:-:S04]  /*23c0*/  FFMA R6, R6, R17, R5 ;  /* 0x0000001106067223 */ /* 0x000fc80000000005 */
[----:B------:R-:W-:Y:S01]  /*23d0*/  FFMA R27, R7, R28, R6 ;  /* 0x0000001c071b7223 */ /* 0x000fe20000000006 */
[----:B------:R-:W-:Y:S06]  /*23e0*/  @P3 BRA `(.L_x_32) ;  /* 0xfffffffc000c3947 */ /* 0x000fec000383ffff */
[----:B------:R-:W-:-:S07]  /*23f0*/  MOV R14, R8 ;  /* 0x00000008000e7202 */ /* 0x000fce0000000f00 */
.L_x_31:
[----:B------:R-:W-:-:S09]  /*2400*/  UISETP.NE.AND UP0, UPT, UR18, URZ, UPT ;  /* 0x000000ff1200728c */ /* 0x000fd2000bf05270 */
[----:B------:R-:W-:Y:S05]  /*2410*/  BRA.U !UP0, `(.L_x_30) ;  /* 0x00000005089c7547 */ /* 0x000fea000b800000 */
[----:B------:R-:W-:Y:S01]  /*2420*/  UISETP.NE.AND UP0, UPT, UR26, URZ, UPT ;  /* 0x000000ff1a00728c */ /* 0x000fe2000bf05270 */
[----:B------:R-:W-:Y:S10]  /*2430*/  @!P0 BRA `(.L_x_33) ;  /* 0x0000000000a88947 */ /* 0x000ff40003800000 */
[----:B------:R-:W3:Y:S01]  /*2440*/  LDC R19, c[0x0][0x3b0] ;  /* 0x0000ec00ff137b82 */ /* 0x000ee20000000800 */
[----:B0-----:R-:W-:Y:S01]  /*2450*/  IADD3 R4, PT, PT, R14, UR6, RZ ;  /* 0x000000060e047c10 */ /* 0x001fe2000fffe0ff */
[----:B------:R-:W-:-:S06]  /*2460*/  VIADD R5, R13, UR8 ;  /* 0x000000080d057c36 */ /* 0x000fcc0008000000 */
[----:B------:R-:W0:Y:S01]  /*2470*/  LDC.64 R6, c[0x0][0x390] ;  /* 0x0000e400ff067b82 */ /* 0x000e220000000a00 */
[----:B---3--:R-:W-:-:S04]  /*2480*/  IMAD R5, R4, R19, R5 ;  /* 0x0000001304057224 */ /* 0x008fc800078e0205 */
[----:B0-----:R-:W-:-:S05]  /*2490*/  IMAD.WIDE R6, R5, 0x4, R6 ;  /* 0x0000000405067825 */ /* 0x001fca00078e0206 */
[----:B------:R0:W3:Y:S01]  /*24a0*/  LDG.E.CONSTANT R16, desc[UR20][R6.64] ;  /* 0x0000001406107981 */ /* 0x0000e2000c1e9900 */
[C---:B------:R-:W-:Y:S01]  /*24b0*/  IMAD.WIDE R4, R19.reuse, 0x4, R6 ;  /* 0x0000000413047825 */ /* 0x040fe200078e0206 */
[----:B------:R-:W1:Y:S04]  /*24c0*/  S2UR UR19, SR_CgaCtaId ;  /* 0x00000000001379c3 */ /* 0x000e680000008800 */
[----:B------:R2:W3:Y:S01]  /*24d0*/  LDG.E.CONSTANT R15, desc[UR20][R4.64] ;  /* 0x00000014040f7981 */ /* 0x0004e2000c1e9900 */
[----:B------:R-:W-:Y:S01]  /*24e0*/  UMOV UR11, 0x400 ;  /* 0x00000400000b7882 */ /* 0x000fe20000000000 */
[----:B------:R-:W-:-:S05]  /*24f0*/  IMAD.WIDE R32, R19, 0x4, R4 ;  /* 0x0000000413207825 */ /* 0x000fca00078e0204 */
[----:B------:R-:W3:Y:S01]  /*2500*/  LDG.E.CONSTANT R18, desc[UR20][R32.64] ;  /* 0x0000001420127981 */ /* 0x000ee2000c1e9900 */
[----:B-1----:R-:W-:-:S06]  /*2510*/  ULEA UR11, UR19, UR11, 0x18 ;  /* 0x0000000b130b7291 */ /* 0x002fcc000f8ec0ff */
[----:B------:R-:W-:-:S05]  /*2520*/  LEA R17, R14, UR11, 0x2 ;  /* 0x0000000b0e117c11 */ /* 0x000fca000f8e10ff */
[----:B------:R-:W3:Y:S01]  /*2530*/  LDS R26, [R17] ;  /* 0x00000000111a7984 */ /* 0x000ee20000000800 */
[----:B------:R-:W-:-:S05]  /*2540*/  IMAD.WIDE R30, R19, 0x4, R32 ;  /* 0x00000004131e7825 */ /* 0x000fca00078e0220 */
[----:B------:R1:W3:Y:S01]  /*2550*/  LDG.E.CONSTANT R28, desc[UR20][R30.64] ;  /* 0x000000141e1c7981 */ /* 0x0002e2000c1e9900 */
[----:B0-----:R-:W-:-:S04]  /*2560*/  IMAD.WIDE R6, R19, 0x4, R30 ;  /* 0x0000000413067825 */ /* 0x001fc800078e021e */
[C---:B--2---:R-:W-:Y:S02]  /*2570*/  IMAD.WIDE R4, R19.reuse, 0x4, R6 ;  /* 0x0000000413047825 */ /* 0x044fe400078e0206 */
[----:B------:R0:W2:Y:S02]  /*2580*/  LDG.E.CONSTANT R6, desc[UR20][R6.64] ;  /* 0x0000001406067981 */ /* 0x0000a4000c1e9900 */
[C---:B----4-:R-:W-:Y:S02]  /*2590*/  IMAD.WIDE R10, R19.reuse, 0x4, R4 ;  /* 0x00000004130a7825 */ /* 0x050fe400078e0204 */
[----:B------:R4:W2:Y:S04]  /*25a0*/  LDG.E.CONSTANT R29, desc[UR20][R4.64] ;  /* 0x00000014041d7981 */ /* 0x0008a8000c1e9900 */
[----:B-1----:R-:W-:Y:S04]  /*25b0*/  LDS R30, [R17+0xc] ;  /* 0x00000c00111e7984 */ /* 0x002fe80000000800 */
[----:B0-----:R-:W-:Y:S04]  /*25c0*/  LDS R7, [R17+0x1c] ;  /* 0x00001c0011077984 */ /* 0x001fe80000000800 */
[----:B----4-:R-:W-:Y:S04]  /*25d0*/  LDS R4, [R17+0x10] ;  /* 0x0000100011047984 */ /* 0x010fe80000000800 */
[----:B------:R-:W-:Y:S01]  /*25e0*/  LDS R5, [R17+0x14] ;  /* 0x0000140011057984 */ /* 0x000fe20000000800 */
[----:B---3--:R-:W-:Y:S01]  /*25f0*/  FFMA R16, R26, R16, R27 ;  /* 0x000000101a107223 */ /* 0x008fe2000000001b */
[----:B------:R-:W-:-:S02]  /*2600*/  IMAD.WIDE R26, R19, 0x4, R10 ;  /* 0x00000004131a7825 */ /* 0x000fc400078e020a */
[----:B------:R-:W3:Y:S04]  /*2610*/  LDG.E.CONSTANT R10, desc[UR20][R10.64] ;  /* 0x000000140a0a7981 */ /* 0x000ee8000c1e9900 */
[----:B------:R-:W4:Y:S04]  /*2620*/  LDG.E.CONSTANT R27, desc[UR20][R26.64] ;  /* 0x000000141a1b7981 */ /* 0x000f28000c1e9900 */
[----:B------:R-:W0:Y:S02]  /*2630*/  LDS R19, [R17+0x4] ;  /* 0x0000040011137984 */ /* 0x000e240000000800 */
[----:B0-----:R-:W-:-:S02]  /*2640*/  FFMA R15, R19, R15, R16 ;  /* 0x0000000f130f7223 */ /* 0x001fc40000000010 */
[----:B------:R-:W0:Y:S02]  /*2650*/  LDS R16, [R17+0x8] ;  /* 0x0000080011107984 */ /* 0x000e240000000800 */
[----:B0-----:R-:W-:Y:S02]  /*2660*/  FFMA R15, R16, R18, R15 ;  /* 0x00000012100f7223 */ /* 0x001fe4000000000f */
[----:B------:R-:W3:Y:S02]  /*2670*/  LDS R16, [R17+0x18] ;  /* 0x0000180011107984 */ /* 0x000ee40000000800 */
[----:B------:R-:W-:-:S04]  /*2680*/  FFMA R15, R30, R28, R15 ;  /* 0x0000001c1e0f7223 */ /* 0x000fc8000000000f */
[----:B--2---:R-:W-:-:S04]  /*2690*/  FFMA R4, R4, R6, R15 ;  /* 0x0000000604047223 */ /* 0x004fc8000000000f */
[----:B------:R-:W-:Y:S01]  /*26a0*/  FFMA R5, R5, R29, R4 ;  /* 0x0000001d05057223 */ /* 0x000fe20000000004 */
[----:B------:R-:W-:-:S03]  /*26b0*/  IADD3 R14, PT, PT, R14, 0x8, RZ ;  /* 0x000000080e0e7810 */ /* 0x000fc60007ffe0ff */
[----:B---3--:R-:W-:-:S04]  /*26c0*/  FFMA R10, R16, R10, R5 ;  /* 0x0000000a100a7223 */ /* 0x008fc80000000005 */
[----:B----4-:R-:W-:-:S07]  /*26d0*/  FFMA R27, R7, R27, R10 ;  /* 0x0000001b071b7223 */ /* 0x010fce000000000a */
.L_x_33:
[----:B------:R-:W-:Y:S05]  /*26e0*/  BRA.U !UP0, `(.L_x_30) ;  /* 0x0000000108e87547 */ /* 0x000fea000b800000 */
[----:B------:R-:W3:Y:S02]  /*26f0*/  LDCU UR11, c[0x0][0x3ac] ;  /* 0x00007580ff0b77ac */ /* 0x000ee40008000800 */
[----:B---3--:R-:W-:-:S04]  /*2700*/  UISETP.LT.AND UP0, UPT, UR17, UR11, UPT ;  /* 0x0000000b1100728c */ /* 0x008fc8000bf01270 */
[----:B------:R-:W-:-:S04]  /*2710*/  USEL UR11, UR17, UR11, UP0 ;  /* 0x0000000b110b7287 */ /* 0x000fc80008000000 */
[----:B------:R-:W-:-:S04]  /*2720*/  ULOP3.LUT UR22, UR11, 0x3, URZ, 0xc0, !UPT ;  /* 0x000000030b167892 */ /* 0x000fc8000f8ec0ff */
[----:B------:R-:W-:Y:S01]  /*2730*/  UISETP.NE.AND UP0, UPT, UR22, URZ, UPT ;  /* 0x000000ff1600728c */ /* 0x000fe2000bf05270 */
[----:B------:R-:W-:Y:S10]  /*2740*/  @!P1 BRA `(.L_x_34) ;  /* 0x0000000000689947 */ /* 0x000ff40003800000 */
[----:B0-----:R-:W0:Y:S01]  /*2750*/  LDC R5, c[0x0][0x3b0] ;  /* 0x0000ec00ff057b82 */ /* 0x001e220000000800 */
[----:B------:R-:W-:Y:S01]  /*2760*/  IADD3 R7, PT, PT, R13, UR8, RZ ;  /* 0x000000080d077c10 */ /* 0x000fe2000fffe0ff */
[----:B------:R-:W-:-:S06]  /*2770*/  VIADD R4, R14, UR6 ;  /* 0x000000060e047c36 */ /* 0x000fcc0008000000 */
[----:B------:R-:W3:Y:S01]  /*2780*/  LDC.64 R16, c[0x0][0x390] ;  /* 0x0000e400ff107b82 */ /* 0x000ee20000000a00 */
[----:B0-----:R-:W-:-:S04]  /*2790*/  IMAD R7, R4, R5, R7 ;  /* 0x0000000504077224 */ /* 0x001fc800078e0207 */
[----:B---3--:R-:W-:-:S04]  /*27a0*/  IMAD.WIDE R16, R7, 0x4, R16 ;  /* 0x0000000407107825 */ /* 0x008fc800078e0210 */
[C---:B----4-:R-:W-:Y:S02]  /*27b0*/  IMAD.WIDE R10, R5.reuse, 0x4, R16 ;  /* 0x00000004050a7825 */ /* 0x050fe400078e0210 */
[----:B------:R0:W3:Y:S02]  /*27c0*/  LDG.E.CONSTANT R16, desc[UR20][R16.64] ;  /* 0x0000001410107981 */ /* 0x0000e4000c1e9900 */
[C---:B------:R-:W-:Y:S02]  /*27d0*/  IMAD.WIDE R6, R5.reuse, 0x4, R10 ;  /* 0x0000000405067825 */ /* 0x040fe400078e020a */
[----:B------:R4:W2:Y:S02]  /*27e0*/  LDG.E.CONSTANT R10, desc[UR20][R10.64] ;  /* 0x000000140a0a7981 */ /* 0x0008a4000c1e9900 */
[----:B------:R-:W-:Y:S02]  /*27f0*/  IMAD.WIDE R4, R5, 0x4, R6 ;  /* 0x0000000405047825 */ /* 0x000fe400078e0206 */
[----:B------:R-:W2:Y:S04]  /*2800*/  LDG.E.CONSTANT R6, desc[UR20][R6.64] ;  /* 0x0000001406067981 */ /* 0x000ea8000c1e9900 */
[----:B------:R-:W2:Y:S01]  /*2810*/  LDG.E.CONSTANT R4, desc[UR20][R4.64] ;  /* 0x0000001404047981 */ /* 0x000ea2000c1e9900 */
[----:B------:R-:W1:Y:S01]  /*2820*/  S2UR UR19, SR_CgaCtaId ;  /* 0x00000000001379c3 */ /* 0x000e620000008800 */
[----:B------:R-:W-:-:S02]  /*2830*/  UMOV UR11, 0x400 ;  /* 0x00000400000b7882 */ /* 0x000fc40000000000 */
[----:B-1----:R-:W-:-:S06]  /*2840*/  ULEA UR11, UR19, UR11, 0x18 ;  /* 0x0000000b130b7291 */ /* 0x002fcc000f8ec0ff */
[C---:B------:R-:W-:Y:S02]  /*2850*/  LEA R15, R14.reuse, UR11, 0x2 ;  /* 0x0000000b0e0f7c11 */ /* 0x040fe4000f8e10ff */
[----:B------:R-:W-:-:S03]  /*2860*/  IADD3 R14, PT, PT, R14, 0x4, RZ ;  /* 0x000000040e0e7810 */ /* 0x000fc60007ffe0ff */
[----:B------:R-:W3:Y:S04]  /*2870*/  LDS R18, [R15] ;  /* 0x000000000f127984 */ /* 0x000ee80000000800 */
[----:B------:R-:W2:Y:S04]  /*2880*/  LDS R26, [R15+0x4] ;  /* 0x000004000f1a7984 */ /* 0x000ea80000000800 */
[----:B0-----:R-:W0:Y:S04]  /*2890*/  LDS R17, [R15+0x8] ;  /* 0x000008000f117984 */ /* 0x001e280000000800 */
[----:B----4-:R-:W1:Y:S01]  /*28a0*/  LDS R11, [R15+0xc] ;  /* 0x00000c000f0b7984 */ /* 0x010e620000000800 */
[----:B---3--:R-:W-:-:S04]  /*28b0*/  FFMA R27, R18, R16, R27 ;  /* 0x00000010121b7223 */ /* 0x008fc8000000001b */
[----:B--2---:R-:W-:-:S04]  /*28c0*/  FFMA R10, R26, R10, R27 ;  /* 0x0000000a1a0a7223 */ /* 0x004fc8000000001b */
[----:B0-----:R-:W-:-:S04]  /*28d0*/  FFMA R6, R17, R6, R10 ;  /* 0x0000000611067223 */ /* 0x001fc8000000000a */
[----:B-1----:R-:W-:-:S07]  /*28e0*/  FFMA R27, R11, R4, R6 ;  /* 0x000000040b1b7223 */ /* 0x002fce0000000006 */
.L_x_34:
[----:B------:R-:W-:Y:S05]  /*28f0*/  BRA.U !UP0, `(.L_x_30) ;  /* 0x0000000108647547 */ /* 0x000fea000b800000 */
[----:B------:R-:W3:Y:S01]  /*2900*/  LDC R15, c[0x0][0x3b0] ;  /* 0x0000ec00ff0f7b82 */ /* 0x000ee20000000800 */
[----:B------:R-:W-:Y:S02]  /*2910*/  IADD3 R7, PT, PT, R13, UR8, RZ ;  /* 0x000000080d077c10 */ /* 0x000fe4000fffe0ff */
[----:B------:R-:W-:-:S05]  /*2920*/  IADD3 R6, PT, PT, R14, UR6, RZ ;  /* 0x000000060e067c10 */ /* 0x000fca000fffe0ff */
[----:B0-----:R-:W0:Y:S01]  /*2930*/  LDC.64 R4, c[0x0][0x390] ;  /* 0x0000e400ff047b82 */ /* 0x001e220000000a00 */
[----:B---3--:R-:W-:-:S04]  /*2940*/  IMAD R7, R6, R15, R7 ;  /* 0x0000000f06077224 */ /* 0x008fc800078e0207 */
[----:B0-----:R-:W-:-:S05]  /*2950*/  IMAD.WIDE R4, R7, 0x4, R4 ;  /* 0x0000000407047825 */ /* 0x001fca00078e0204 */
[----:B------:R-:W3:Y:S01]  /*2960*/  LDG.E.CONSTANT R7, desc[UR20][R4.64] ;  /* 0x0000001404077981 */ /* 0x000ee2000c1e9900 */
[----:B------:R-:W0:Y:S01]  /*2970*/  S2UR UR19, SR_CgaCtaId ;  /* 0x00000000001379c3 */ /* 0x000e220000008800 */
[----:B------:R-:W-:Y:S01]  /*2980*/  UMOV UR11, 0x400 ;  /* 0x00000400000b7882 */ /* 0x000fe20000000000 */
[----:B------:R-:W-:Y:S02]  /*2990*/  UISETP.NE.AND UP0, UPT, UR22, 0x1, UPT ;  /* 0x000000011600788c */ /* 0x000fe4000bf05270 */
[----:B0-----:R-:W-:-:S06]  /*29a0*/  ULEA UR11, UR19, UR11, 0x18 ;  /* 0x0000000b130b7291 */ /* 0x001fcc000f8ec0ff */
[----:B----4-:R-:W-:-:S05]  /*29b0*/  LEA R11, R14, UR11, 0x2 ;  /* 0x0000000b0e0b7c11 */ /* 0x010fca000f8e10ff */
[----:B------:R-:W3:Y:S02]  /*29c0*/  LDS R6, [R11] ;  /* 0x000000000b067984 */ /* 0x000ee40000000800 */
[----:B---3--:R-:W-:Y:S01]  /*29d0*/  FFMA R27, R6, R7, R27 ;  /* 0x00000007061b7223 */ /* 0x008fe2000000001b */
[----:B------:R-:W-:Y:S06]  /*29e0*/  BRA.U !UP0, `(.L_x_30) ;  /* 0x0000000108287547 */ /* 0x000fec000b800000 */
[----:B------:R-:W-:Y:S01]  /*29f0*/  UISETP.NE.AND UP0, UPT, UR22, 0x2, UPT ;  /* 0x000000021600788c */ /* 0x000fe2000bf05270 */
[----:B------:R-:W-:Y:S01]  /*2a00*/  IMAD.WIDE R4, R15, 0x4, R4 ;  /* 0x000000040f047825 */ /* 0x000fe200078e0204 */
[----:B------:R-:W0:Y:S04]  /*2a10*/  LDS R10, [R11+0x4] ;  /* 0x000004000b0a7984 */ /* 0x000e280000000800 */
[----:B------:R-:W-:-:S13]  /*2a20*/  PLOP3.LUT P3, PT, PT, PT, UP0, 0x80, 0x8 ;  /* 0x000000000008781c */ /* 0x000fda0003f6f008 */
[----:B------:R-:W-:Y:S01]  /*2a30*/  @P3 IMAD.WIDE R6, R15, 0x4, R4 ;  /* 0x000000040f063825 */ /* 0x000fe200078e0204 */
[----:B------:R-:W3:Y:S04]  /*2a40*/  @P3 LDS R14, [R11+0x8] ;  /* 0x000008000b0e3984 */ /* 0x000ee80000000800 */
[----:B------:R-:W0:Y:S04]  /*2a50*/  LDG.E.CONSTANT R4, desc[UR20][R4.64] ;  /* 0x0000001404047981 */ /* 0x000e28000c1e9900 */
[----:B------:R-:W3:Y:S01]  /*2a60*/  @P3 LDG.E.CONSTANT R6, desc[UR20][R6.64] ;  /* 0x0000001406063981 */ /* 0x000ee2000c1e9900 */
[----:B0-----:R-:W-:-:S04]  /*2a70*/  FFMA R27, R10, R4, R27 ;  /* 0x000000040a1b7223 */ /* 0x001fc8000000001b */
[----:B---3--:R-:W-:-:S07]  /*2a80*/  @P3 FFMA R27, R14, R6, R27 ;  /* 0x000000060e1b3223 */ /* 0x008fce000000001b */
.L_x_30:
[----:B0-----:R-:W0:Y:S01]  /*2a90*/  LDC.64 R4, c[0x0][0x398] ;  /* 0x0000e600ff047b82 */ /* 0x001e220000000a00 */
[----:B------:R-:W3:Y:S01]  /*2aa0*/  LDCU UR11, c[0x0][0x3b0] ;  /* 0x00007600ff0b77ac */ /* 0x000ee20008000800 */
[----:B------:R-:W-:Y:S02]  /*2ab0*/  VIADD R7, R13, UR7 ;  /* 0x000000070d077c36 */ /* 0x000fe40008000000 */
[----:B-----5:R-:W-:Y:S01]  /*2ac0*/  FFMA R27, R9, R12, R27 ;  /* 0x0000000c091b7223 */ /* 0x020fe2000000001b */
[----:B------:R-:W-:Y:S02]  /*2ad0*/  IADD3 R13, PT, PT, R13, UR25, RZ ;  /* 0x000000190d0d7c10 */ /* 0x000fe4000fffe0ff */
[----:B---3--:R-:W-:-:S04]  /*2ae0*/  MOV R6, UR11 ;  /* 0x0000000b00067c02 */ /* 0x008fc80008000f00 */
[----:B------:R-:W-:Y:S01]  /*2af0*/  ISETP.GE.AND P3, PT, R13, R6, PT ;  /* 0x000000060d00720c */ /* 0x000fe20003f66270 */
[----:B0-----:R-:W-:-:S05]  /*2b00*/  IMAD.WIDE R4, R7, 0x4, R4 ;  /* 0x0000000407047825 */ /* 0x001fca00078e0204 */
[----:B------:R0:W-:Y:S07]  /*2b10*/  STG.E desc[UR20][R4.64], R27 ;  /* 0x0000001b04007986 */ /* 0x0001ee000c101914 */
[----:B------:R-:W-:Y:S05]  /*2b20*/  @!P3 BRA `(.L_x_35) ;  /* 0xfffffff000f4b947 */ /* 0x000fea000383ffff */
.L_x_28:
[----:B------:R-:W-:Y:S05]  /*2b30*/  BSYNC.RECONVERGENT B0 ;  /* 0x0000000000007941 */ /* 0x000fea0003800200 */
.L_x_27:
[----:B------:R-:W5:Y:S01]  /*2b40*/  LDCU UR6, c[0x0][0x3ac] ;  /* 0x00007580ff0677ac */ /* 0x000f620008000800 */
[----:B------:R-:W-:Y:S01]  /*2b50*/  UIADD3 UR5, UPT, UPT, UR5, 0x1, URZ ;  /* 0x0000000105057890 */ /* 0x000fe2000fffe0ff */
[----:B------:R-:W-:Y:S01]  /*2b60*/  UMOV UR11, UR12 ;  /* 0x0000000c000b7c82 */ /* 0x000fe20008000000 */
[----:B-----5:R-:W-:-:S03]  /*2b70*/  UISETP.GE.AND UP0, UPT, UR17, UR6, UPT ;  /* 0x000000061100728c */ /* 0x020fc6000bf06270 */
[----:B------:R-:W-:Y:S01]  /*2b80*/  UMOV UR6, UR17 ;  /* 0x0000001100067c82 */ /* 0x000fe20008000000 */
[----:B------:R-:W-:Y:S06]  /*2b90*/  BAR.SYNC.DEFER_BLOCKING 0x0 ;  /* 0x0000000000007b1d */ /* 0x000fec0000010000 */
[----:B------:R-:W-:Y:S05]  /*2ba0*/  BRA.U !UP0, `(.L_x_36) ;  /* 0xffffffd508d47547 */ /* 0x000fea000b83ffff */
.L_x_0:
[----:B------:R-:W-:-:S13]  /*2bb0*/  ISETP.GE.AND P0, PT, R25, R6, PT ;  /* 0x000000061900720c */ /* 0x000fda0003f06270 */
[----:B------:R-:W-:Y:S05]  /*2bc0*/  @P0 EXIT ;  /* 0x000000000000094d */ /* 0x000fea0003800000 */
[----:B0-----:R-:W0:Y:S01]  /*2bd0*/  LDC.64 R4, c[0x0][0x398] ;  /* 0x0000e600ff047b82 */ /* 0x001e220000000a00 */
[----:B------:R-:W0:Y:S01]  /*2be0*/  LDCU UR5, c[0x0][0x360] ;  /* 0x00006c00ff0577ac */ /* 0x000e220008000800 */
[----:B------:R-:W0:Y:S02]  /*2bf0*/  LDCU UR6, c[0x0][0x3b0] ;  /* 0x00007600ff0677ac */ /* 0x000e240008000800 */
.L_x_39:
[----:B------:R-:W-:-:S05]  /*2c00*/  IADD3 R7, PT, PT, R25, UR7, RZ ;  /* 0x0000000719077c10 */ /* 0x000fca000fffe0ff */
[----:B0-----:R-:W-:-:S05]  /*2c10*/  IMAD.WIDE R6, R7, 0x4, R4 ;  /* 0x0000000407067825 */ /* 0x001fca00078e0204 */
[----:B------:R-:W5:Y:S01]  /*2c20*/  LDG.E R0, desc[UR20][R6.64] ;  /* 0x0000001406007981 */ /* 0x000f62000c1e1900 */
[----:B------:R-:W0:Y:S01]  /*2c30*/  MUFU.RCP R2, UR4 ;  /* 0x0000000400027d08 */ /* 0x000e220008001000 */
[----:B------:R-:W-:Y:S01]  /*2c40*/  IMAD.U32 R3, RZ, RZ, UR4 ;  /* 0x00000004ff037e24 */ /* 0x000fe2000f8e00ff */
[----:B------:R-:W-:Y:S03]  /*2c50*/  BSSY.RECONVERGENT B0, `(.L_x_37) ;  /* 0x000000c000007945 */ /* 0x000fe60003800200 */
[----:B0-----:R-:W-:-:S04]  /*2c60*/  FFMA R3, R2, -R3, 1 ;  /* 0x3f80000002037423 */ /* 0x001fc80000000803 */
[----:B------:R-:W-:Y:S01]  /*2c70*/  FFMA R3, R2, R3, R2 ;  /* 0x0000000302037223 */ /* 0x000fe20000000002 */
[----:B-----5:R-:W0:Y:S03]  /*2c80*/  FCHK P0, R0, UR4 ;  /* 0x0000000400007d02 */ /* 0x020e260008000000 */
[----:B------:R-:W-:-:S04]  /*2c90*/  FFMA R2, R0, R3, RZ ;  /* 0x0000000300027223 */ /* 0x000fc800000000ff */
[----:B---3--:R-:W-:-:S04]  /*2ca0*/  FFMA R8, R2, -UR4, R0 ;  /* 0x8000000402087c23 */ /* 0x008fc80008000000 */
[----:B------:R-:W-:Y:S01]  /*2cb0*/  FFMA R3, R3, R8, R2 ;  /* 0x0000000803037223 */ /* 0x000fe20000000002 */
[----:B0-----:R-:W-:Y:S06]  /*2cc0*/  @!P0 BRA `(.L_x_38) ;  /* 0x0000000000108947 */ /* 0x001fec0003800000 */
[----:B------:R-:W-:Y:S02]  /*2cd0*/  MOV R3, UR4 ;  /* 0x0000000400037c02 */ /* 0x000fe40008000f00 */
[----:B------:R-:W-:-:S07]  /*2ce0*/  MOV R2, 0x2d00 ;  /* 0x00002d0000027802 */ /* 0x000fce0000000f00 */
[----:B-12-4-:R-:W-:Y:S05]  /*2cf0*/  CALL.REL.NOINC `($__internal_0_$__cuda_sm3x_div_rn_noftz_f32_slowpath) ;  /* 0x0000000400387944 */ /* 0x016fea0003c00000 */
[----:B------:R-:W-:-:S07]  /*2d00*/  MOV R3, R0 ;  /* 0x0000000000037202 */ /* 0x000fce0000000f00 */
.L_x_38:
[----:B------:R-:W-:Y:S05]  /*2d10*/  BSYNC.RECONVERGENT B0 ;  /* 0x0000000000007941 */ /* 0x000fea0003800200 */
.L_x_37:
[----:B------:R0:W-:Y:S01]  /*2d20*/  STG.E desc[UR20][R6.64], R3 ;  /* 0x0000000306007986 */ /* 0x0001e2000c101914 */
[----:B------:R-:W-:-:S04]  /*2d30*/  IADD3 R25, PT, PT, R25, UR5, RZ ;  /* 0x0000000519197c10 */ /* 0x000fc8000fffe0ff */
[----:B------:R-:W-:-:S13]  /*2d40*/  ISETP.GE.AND P0, PT, R25, UR6, PT ;  /* 0x0000000619007c0c */ /* 0x000fda000bf06270 */
[----:B0-----:R-:W-:Y:S05]  /*2d50*/  @!P0 BRA `(.L_x_39) ;  /* 0xfffffffc00a88947 */ /* 0x001fea000383ffff */
[----:B------:R-:W-:Y:S05]  /*2d60*/  EXIT ;  /* 0x000000000000794d */ /* 0x000fea0003800000 */
.L_x_21:
[----:B------:R-:W-:Y:S02]  /*2d70*/  HFMA2 R15, -RZ, RZ, 0, 1.847743988037109375e-06 ;  /* 0x0000001fff0f7431 */ /* 0x000fe400000001ff */
[----:B------:R-:W-:Y:S01]  /*2d80*/  IMAD.MOV.U32 R13, RZ, RZ, 0x10 ;  /* 0x00000010ff0d7424 */ /* 0x000fe200078e00ff */
[----:B------:R-:W-:-:S07]  /*2d90*/  MOV R10, 0xffffffff ;  /* 0xffffffff000a7802 */ /* 0x000fce0000000f00 */
[----:B012---:R-:W-:Y:S05]  /*2da0*/  WARPSYNC.COLLECTIVE R10, `(.L_x_40) ;  /* 0x000000000a087348 */ /* 0x007fea0003c00000 */
[----:B--2---:R2:W3:Y:S02]  /*2db0*/  SHFL.BFLY P2, R11, R4, R13, R15 ;  /* 0x0c00000d040b7389 */ /* 0x0044e4000004000f */
[----:B0123--:R-:W-:Y:S05]  /*2dc0*/  ENDCOLLECTIVE ;  /* 0x000000000000791b */ /* 0x00ffea0003800000 */
.L_x_40:
[----:B------:R-:W-:Y:S01]  /*2dd0*/  HFMA2 R13, -RZ, RZ, 0, 4.76837158203125e-07 ;  /* 0x00000008ff0d7431 */ /* 0x000fe200000001ff */
[----:B------:R-:W-:-:S04]  /*2de0*/  MOV R5, R11 ;  /* 0x0000000b00057202 */ /* 0x000fc80000000f00 */
[----:B------:R-:W-:-:S05]  /*2df0*/  FMNMX R5, R5, R4, !PT ;  /* 0x0000000405057209 */ /* 0x000fca0007800000 */
[----:B------:R-:W-:-:S07]  /*2e00*/  IMAD.MOV.U32 R4, RZ, RZ, R5 ;  /* 0x000000ffff047224 */ /* 0x000fce00078e0005 */
[----:B------:R-:W-:Y:S05]  /*2e10*/  WARPSYNC.COLLECTIVE R10, `(.L_x_41) ;  /* 0x000000000a087348 */ /* 0x000fea0003c00000 */
[----:B------:R0:W1:Y:S02]  /*2e20*/  SHFL.BFLY P2, R11, R4, R13, R15 ;  /* 0x0c00000d040b7389 */ /* 0x000064000004000f */
[----:B01----:R-:W-:Y:S05]  /*2e30*/  ENDCOLLECTIVE ;  /* 0x000000000000791b */ /* 0x003fea0003800000 */
.L_x_41:
[----:B------:R-:W-:Y:S01]  /*2e40*/  IMAD.MOV.U32 R13, RZ, RZ, 0x4 ;  /* 0x00000004ff0d7424 */ /* 0x000fe200078e00ff */
[----:B------:R-:W-:-:S04]  /*2e50*/  MOV R6, R11 ;  /* 0x0000000b00067202 */ /* 0x000fc80000000f00 */
[----:B------:R-:W-:-:S04]  /*2e60*/  FMNMX R6, R5, R6, !PT ;  /* 0x0000000605067209 */ /* 0x000fc80007800000 */
[----:B------:R-:W-:-:S07]  /*2e70*/  MOV R4, R6 ;  /* 0x0000000600047202 */ /* 0x000fce0000000f00 */
[----:B------:R-:W-:Y:S05]  /*2e80*/  WARPSYNC.COLLECTIVE R10, `(.L_x_42) ;  /* 0x000000000a087348 */ /* 0x000fea0003c00000 */
[----:B------:R0:W1:Y:S02]  /*2e90*/  SHFL.BFLY P2, R11, R4, R13, R15 ;  /* 0x0c00000d040b7389 */ /* 0x000064000004000f */
[----:B01----:R-:W-:Y:S05]  /*2ea0*/  ENDCOLLECTIVE ;  /* 0x000000000000791b */ /* 0x003fea0003800000 */
.L_x_42:
[----:B------:R-:W-:Y:S01]  /*2eb0*/  HFMA2 R13, -RZ, RZ, 0, 1.1920928955078125e-07 ;  /* 0x00000002ff0d7431 */ /* 0x000fe200000001ff */
[----:B------:R-:W-:-:S04]  /*2ec0*/  MOV R7, R11 ;  /* 0x0000000b00077202 */ /* 0x000fc80000000f00 */
[----:B------:R-:W-:-:S04]  /*2ed0*/  FMNMX R7, R6, R7, !PT ;  /* 0x0000000706077209 */ /* 0x000fc80007800000 */
[----:B------:R-:W-:-:S07]  /*2ee0*/  MOV R4, R7 ;  /* 0x0000000700047202 */ /* 0x000fce0000000f00 */
[----:B------:R-:W-:Y:S05]  /*2ef0*/  WARPSYNC.COLLECTIVE R10, `(.L_x_43) ;  /* 0x000000000a087348 */ /* 0x000fea0003c00000 */
[----:B------:R0:W1:Y:S02]  /*2f00*/  SHFL.BFLY P2, R11, R4, R13, R15 ;  /* 0x0c00000d040b7389 */ /* 0x000064000004000f */
[----:B01----:R-:W-:Y:S05]  /*2f10*/  ENDCOLLECTIVE ;  /* 0x000000000000791b */ /* 0x003fea0003800000 */
.L_x_43:
[----:B------:R-:W-:Y:S02]  /*2f20*/  HFMA2 R13, -RZ, RZ, 0, 5.9604644775390625e-08 ;  /* 0x00000001ff0d7431 */ /* 0x000fe400000001ff */
[----:B------:R-:W-:-:S05]  /*2f30*/  IMAD.MOV.U32 R8, RZ, RZ, R11 ;  /* 0x000000ffff087224 */ /* 0x000fca00078e000b */
[----:B------:R-:W-:-:S04]  /*2f40*/  FMNMX R8, R7, R8, !PT ;  /* 0x0000000807087209 */ /* 0x000fc80007800000 */
[----:B------:R-:W-:-:S07]  /*2f50*/  MOV R4, R8 ;  /* 0x0000000800047202 */ /* 0x000fce0000000f00 */
[----:B------:R-:W-:Y:S05]  /*2f60*/  WARPSYNC.COLLECTIVE R10, `(.L_x_44) ;  /* 0x000000000a087348 */ /* 0x000fea0003c00000 */
[----:B------:R0:W1:Y:S02]  /*2f70*/  SHFL.BFLY P2, R11, R4, R13, R15 ;  /* 0x0c00000d040b7389 */ /* 0x000064000004000f */
[----:B01----:R-:W-:Y:S05]  /*2f80*/  ENDCOLLECTIVE ;  /* 0x000000000000791b */ /* 0x003fea0003800000 */
.L_x_44:
[----:B------:R-:W-:Y:S01]  /*2f90*/  MOV R9, R11 ;  /* 0x0000000b00097202 */ /* 0x000fe20000000f00 */
[----:B------:R-:W-:Y:S06]  /*2fa0*/  BRA `(.L_x_45) ;  /* 0xffffffe800347947 */ /* 0x000fec000383ffff */
.L_x_26:
[----:B------:R-:W-:Y:S02]  /*2fb0*/  HFMA2 R15, -RZ, RZ, 0, 1.847743988037109375e-06 ;  /* 0x0000001fff0f7431 */ /* 0x000fe400000001ff */
[----:B0-----:R-:W-:Y:S01]  /*2fc0*/  IMAD.MOV.U32 R13, RZ, RZ, 0x10 ;  /* 0x00000010ff0d7424 */ /* 0x001fe200078e00ff */
[----:B------:R-:W-:-:S07]  /*2fd0*/  MOV R10, 0xffffffff ;  /* 0xffffffff000a7802 */ /* 0x000fce0000000f00 */
[----:B-123--:R-:W-:Y:S05]  /*2fe0*/  WARPSYNC.COLLECTIVE R10, `(.L_x_46) ;  /* 0x000000000a087348 */ /* 0x00efea0003c00000 */
[----:B---3--:R0:W3:Y:S02]  /*2ff0*/  SHFL.BFLY P2, R11, R4, R13, R15 ;  /* 0x0c00000d040b7389 */ /* 0x0080e4000004000f */
[----:B0123--:R-:W-:Y:S05]  /*3000*/  ENDCOLLECTIVE ;  /* 0x000000000000791b */ /* 0x00ffea0003800000 */
.L_x_46:
[----:B------:R-:W-:Y:S01]  /*3010*/  HFMA2 R13, -RZ, RZ, 0, 4.76837158203125e-07 ;  /* 0x00000008ff0d7431 */ /* 0x000fe200000001ff */
[----:B------:R-:W-:-:S05]  /*3020*/  MOV R5, R11 ;  /* 0x0000000b00057202 */ /* 0x000fca0000000f00 */
[----:B------:R-:W-:-:S04]  /*3030*/  FADD R5, R5, R4 ;  /* 0x0000000405057221 */ /* 0x000fc80000000000 */
[----:B------:R-:W-:-:S07]  /*3040*/  IMAD.MOV.U32 R4, RZ, RZ, R5 ;  /* 0x000000ffff047224 */ /* 0x000fce00078e0005 */
[----:B------:R-:W-:Y:S05]  /*3050*/  WARPSYNC.COLLECTIVE R10, `(.L_x_47) ;  /* 0x000000000a087348 */ /* 0x000fea0003c00000 */
[----:B------:R0:W1:Y:S02]  /*3060*/  SHFL.BFLY P2, R11, R4, R13, R15 ;  /* 0x0c00000d040b7389 */ /* 0x000064000004000f */
[----:B01----:R-:W-:Y:S05]  /*3070*/  ENDCOLLECTIVE ;  /* 0x000000000000791b */ /* 0x003fea0003800000 */
.L_x_47:
[----:B------:R-:W-:Y:S01]  /*3080*/  IMAD.MOV.U32 R13, RZ, RZ, 0x4 ;  /* 0x00000004ff0d7424 */ /* 0x000fe200078e00ff */
[----:B------:R-:W-:-:S05]  /*3090*/  MOV R6, R11 ;  /* 0x0000000b00067202 */ /* 0x000fca0000000f00 */
[----:B------:R-:W-:-:S05]  /*30a0*/  FADD R6, R5, R6 ;  /* 0x0000000605067221 */ /* 0x000fca0000000000 */
[----:B------:R-:W-:-:S07]  /*30b0*/  MOV R4, R6 ;  /* 0x0000000600047202 */ /* 0x000fce0000000f00 */
[----:B------:R-:W-:Y:S05]  /*30c0*/  WARPSYNC.COLLECTIVE R10, `(.L_x_48) ;  /* 0x000000000a087348 */ /* 0x000fea0003c00000 */
[----:B------:R0:W1:Y:S02]  /*30d0*/  SHFL.BFLY P2, R11, R4, R13, R15 ;  /* 0x0c00000d040b7389 */ /* 0x000064000004000f */
[----:B01----:R-:W-:Y:S05]  /*30e0*/  ENDCOLLECTIVE ;  /* 0x000000000000791b */ /* 0x003fea0003800000 */
.L_x_48:
[----:B------:R-:W-:Y:S01]  /*30f0*/  HFMA2 R13, -RZ, RZ, 0, 1.1920928955078125e-07 ;  /* 0x00000002ff0d7431 */ /* 0x000fe200000001ff */
[----:B------:R-:W-:-:S05]  /*3100*/  MOV R7, R11 ;  /* 0x0000000b00077202 */ /* 0x000fca0000000f00 */
[----:B------:R-:W-:-:S05]  /*3110*/  FADD R7, R6, R7 ;  /* 0x0000000706077221 */ /* 0x000fca0000000000 */
[----:B------:R-:W-:-:S07]  /*3120*/  MOV R4, R7 ;  /* 0x0000000700047202 */ /* 0x000fce0000000f00 */
[----:B------:R-:W-:Y:S05]  /*3130*/  WARPSYNC.COLLECTIVE R10, `(.L_x_49) ;  /* 0x000000000a087348 */ /* 0x000fea0003c00000 */
[----:B------:R0:W1:Y:S02]  /*3140*/  SHFL.BFLY P2, R11, R4, R13, R15 ;  /* 0x0c00000d040b7389 */ /* 0x000064000004000f */
[----:B01----:R-:W-:Y:S05]  /*3150*/  ENDCOLLECTIVE ;  /* 0x000000000000791b */ /* 0x003fea0003800000 */
.L_x_49:
[----:B------:R-:W-:Y:S02]  /*3160*/  HFMA2 R13, -RZ, RZ, 0, 5.9604644775390625e-08 ;  /* 0x00000001ff0d7431 */ /* 0x000fe400000001ff */
[----:B------:R-:W-:-:S04]  /*3170*/  IMAD.MOV.U32 R8, RZ, RZ, R11 ;  /* 0x000000ffff087224 */ /* 0x000fc800078e000b */
[----:B------:R-:W-:-:S05]  /*3180*/  FADD R8, R7, R8 ;  /* 0x0000000807087221 */ /* 0x000fca0000000000 */
[----:B------:R-:W-:-:S07]  /*3190*/  MOV R4, R8 ;  /* 0x0000000800047202 */ /* 0x000fce0000000f00 */
[----:B------:R-:W-:Y:S05]  /*31a0*/  WARPSYNC.COLLECTIVE R10, `(.L_x_50) ;  /* 0x000000000a087348 */ /* 0x000fea0003c00000 */
[----:B------:R0:W1:Y:S02]  /*31b0*/  SHFL.BFLY P2, R11, R4, R13, R15 ;  /* 0x0c00000d040b7389 */ /* 0x000064000004000f */
[----:B01----:R-:W-:Y:S05]  /*31c0*/  ENDCOLLECTIVE ;  /* 0x000000000000791b */ /* 0x003fea0003800000 */
.L_x_50:
[----:B------:R-:W-:Y:S05]  /*31d0*/  BRA `(.L_x_51) ;  /* 0xffffffe800d87947 */ /* 0x000fea000383ffff */
        .weak           $__internal_0_$__cuda_sm3x_div_rn_noftz_f32_slowpath
        .type           $__internal_0_$__cuda_sm3x_div_rn_noftz_f32_slowpath,@function
        .size           $__internal_0_$__cuda_sm3x_div_rn_noftz_f32_slowpath,(.L_x_140 - $__internal_0_$__cuda_sm3x_div_rn_noftz_f32_slowpath)
$__internal_0_$__cuda_sm3x_div_rn_noftz_f32_slowpath:
[----:B------:R-:W-:Y:S01]  /*31e0*/  SHF.R.U32.HI R9, RZ, 0x17, R3 ;  /* 0x00000017ff097819 */ /* 0x000fe20000011603 */
[----:B------:R-:W-:Y:S01]  /*31f0*/  BSSY.RECONVERGENT B1, `(.L_x_52) ;  /* 0x0000063000017945 */ /* 0x000fe20003800200 */
[----:B------:R-:W-:Y:S02]  /*3200*/  SHF.R.U32.HI R8, RZ, 0x17, R0 ;  /* 0x00000017ff087819 */ /* 0x000fe40000011600 */
[----:B------:R-:W-:Y:S02]  /*3210*/  LOP3.LUT R9, R9, 0xff, RZ, 0xc0, !PT ;  /* 0x000000ff09097812 */ /* 0x000fe400078ec0ff */
[----:B------:R-:W-:Y:S02]  /*3220*/  LOP3.LUT R14, R8, 0xff, RZ, 0xc0, !PT ;  /* 0x000000ff080e7812 */ /* 0x000fe400078ec0ff */
[----:B------:R-:W-:Y:S02]  /*3230*/  IADD3 R12, PT, PT, R9, -0x1, RZ ;  /* 0xffffffff090c7810 */ /* 0x000fe40007ffe0ff */
[----:B------:R-:W-:Y:S01]  /*3240*/  MOV R10, R0 ;  /* 0x00000000000a7202 */ /* 0x000fe20000000f00 */
[----:B------:R-:W-:Y:S01]  /*3250*/  VIADD R11, R14, 0xffffffff ;  /* 0xffffffff0e0b7836 */ /* 0x000fe20000000000 */
[----:B------:R-:W-:-:S04]  /*3260*/  ISETP.GT.U32.AND P0, PT, R12, 0xfd, PT ;  /* 0x000000fd0c00780c */ /* 0x000fc80003f04070 */
[----:B------:R-:W-:-:S13]  /*3270*/  ISETP.GT.U32.OR P0, PT, R11, 0xfd, P0 ;  /* 0x000000fd0b00780c */ /* 0x000fda0000704470 */
[----:B------:R-:W-:Y:S01]  /*3280*/  @!P0 MOV R8, RZ ;  /* 0x000000ff00088202 */ /* 0x000fe20000000f00 */
[----:B------:R-:W-:Y:S06]  /*3290*/  @!P0 BRA `(.L_x_53) ;  /* 0x00000000005c8947 */ /* 0x000fec0003800000 */
[----:B------:R-:W-:Y:S02]  /*32a0*/  FSETP.GTU.FTZ.AND P1, PT, |R3|, +INF , PT ;  /* 0x7f8000000300780b */ /* 0x000fe40003f3c200 */
[----:B------:R-:W-:-:S04]  /*32b0*/  FSETP.GTU.FTZ.AND P0, PT, |R0|, +INF , PT ;  /* 0x7f8000000000780b */ /* 0x000fc80003f1c200 */
[----:B------:R-:W-:-:S13]  /*32c0*/  PLOP3.LUT P0, PT, P0, P1, PT, 0xf8, 0x8f ;  /* 0x00000000008f781c */ /* 0x000fda0000703f70 */
[----:B------:R-:W-:Y:S05]  /*32d0*/  @P0 BRA `(.L_x_54) ;  /* 0x00000004004c0947 */ /* 0x000fea0003800000 */
[----:B------:R-:W-:-:S13]  /*32e0*/  LOP3.LUT P0, RZ, R3, 0x7fffffff, R10, 0xc8, !PT ;  /* 0x7fffffff03ff7812 */ /* 0x000fda000780c80a */
[----:B------:R-:W-:Y:S05]  /*32f0*/  @!P0 BRA `(.L_x_55) ;  /* 0x00000004003c8947 */ /* 0x000fea0003800000 */
[C---:B------:R-:W-:Y:S02]  /*3300*/  FSETP.NEU.FTZ.AND P1, PT, |R0|.reuse, +INF , PT ;  /* 0x7f8000000000780b */ /* 0x040fe40003f3d200 */
[----:B------:R-:W-:Y:S02]  /*3310*/  FSETP.NEU.FTZ.AND P2, PT, |R3|, +INF , PT ;  /* 0x7f8000000300780b */ /* 0x000fe40003f5d200 */
[----:B------:R-:W-:-:S11]  /*3320*/  FSETP.NEU.FTZ.AND P0, PT, |R0|, +INF , PT ;  /* 0x7f8000000000780b */ /* 0x000fd60003f1d200 */
[----:B------:R-:W-:Y:S05]  /*3330*/  @!P2 BRA !P1, `(.L_x_55) ;  /* 0x00000004002ca947 */ /* 0x000fea0004800000 */
[----:B------:R-:W-:-:S04]  /*3340*/  LOP3.LUT P1, RZ, R10, 0x7fffffff, RZ, 0xc0, !PT ;  /* 0x7fffffff0aff7812 */ /* 0x000fc8000782c0ff */
[----:B------:R-:W-:-:S13]  /*3350*/  PLOP3.LUT P1, PT, P2, P1, PT, 0x2f, 0xf2 ;  /* 0x0000000000f2781c */ /* 0x000fda0001722577 */
[----:B------:R-:W-:Y:S05]  /*3360*/  @P1 BRA `(.L_x_56) ;  /* 0x0000000400181947 */ /* 0x000fea0003800000 */
[----:B------:R-:W-:-:S04]  /*3370*/  LOP3.LUT P1, RZ, R3, 0x7fffffff, RZ, 0xc0, !PT ;  /* 0x7fffffff03ff7812 */ /* 0x000fc8000782c0ff */
[----:B------:R-:W-:-:S13]  /*3380*/  PLOP3.LUT P0, PT, P0, P1, PT, 0x2f, 0xf2 ;  /* 0x0000000000f2781c */ /* 0x000fda0000702577 */
[----:B------:R-:W-:Y:S05]  /*3390*/  @P0 BRA `(.L_x_57) ;  /* 0x0000000400000947 */ /* 0x000fea0003800000 */
[----:B------:R-:W-:Y:S02]  /*33a0*/  ISETP.GE.AND P0, PT, R11, RZ, PT ;  /* 0x000000ff0b00720c */ /* 0x000fe40003f06270 */
[----:B------:R-:W-:-:S11]  /*33b0*/  ISETP.GE.AND P1, PT, R12, RZ, PT ;  /* 0x000000ff0c00720c */ /* 0x000fd60003f26270 */
[----:B------:R-:W-:Y:S01]  /*33c0*/  @P0 MOV R8, RZ ;  /* 0x000000ff00080202 */ /* 0x000fe20000000f00 */
[----:B------:R-:W-:Y:S02]  /*33d0*/  @!P0 IMAD.MOV.U32 R8, RZ, RZ, -0x40 ;  /* 0xffffffc0ff088424 */ /* 0x000fe400078e00ff */
[----:B------:R-:W-:Y:S01]  /*33e0*/  @!P0 FFMA R10, R0, 1.84467440737095516160e+19, RZ ;  /* 0x5f800000000a8823 */ /* 0x000fe200000000ff */
[----:B------:R-:W-:Y:S02]  /*33f0*/  @!P1 FFMA R3, R3, 1.84467440737095516160e+19, RZ ;  /* 0x5f80000003039823 */ /* 0x000fe400000000ff */
[----:B------:R-:W-:-:S07]  /*3400*/  @!P1 IADD3 R8, PT, PT, R8, 0x40, RZ ;  /* 0x0000004008089810 */ /* 0x000fce0007ffe0ff */
.L_x_53:
[----:B------:R-:W-:Y:S01]  /*3410*/  LEA R0, R9, 0xc0800000, 0x17 ;  /* 0xc080000009007811 */ /* 0x000fe200078eb8ff */
[----:B------:R-:W-:Y:S03]  /*3420*/  BSSY.RECONVERGENT B2, `(.L_x_58) ;  /* 0x0000036000027945 */ /* 0x000fe60003800200 */
[----:B------:R-:W-:Y:S02]  /*3430*/  IADD3 R11, PT, PT, -R0, R3, RZ ;  /* 0x00000003000b7210 */ /* 0x000fe40007ffe1ff */
[----:B------:R-:W-:Y:S02]  /*3440*/  IADD3 R3, PT, PT, R14, -0x7f, RZ ;  /* 0xffffff810e037810 */ /* 0x000fe40007ffe0ff */
[----:B------:R-:W0:Y:S01]  /*3450*/  MUFU.RCP R12, R11 ;  /* 0x0000000b000c7308 */ /* 0x000e220000001000 */
[----:B------:R-:W-:Y:S01]  /*3460*/  FADD.FTZ R13, -R11, -RZ ;  /* 0x800000ff0b0d7221 */ /* 0x000fe20000010100 */
[C---:B------:R-:W-:Y:S01]  /*3470*/  IADD3 R9, PT, PT, R3.reuse, 0x7f, -R9 ;  /* 0x0000007f03097810 */ /* 0x040fe20007ffe809 */
[----:B------:R-:W-:-:S04]  /*3480*/  IMAD R0, R3, -0x800000, R10 ;  /* 0xff80000003007824 */ /* 0x000fc800078e020a */
[----:B------:R-:W-:Y:S02]  /*3490*/  IMAD.IADD R9, R9, 0x1, R8 ;  /* 0x0000000109097824 */ /* 0x000fe400078e0208 */
[----:B0-----:R-:W-:-:S04]  /*34a0*/  FFMA R15, R12, R13, 1 ;  /* 0x3f8000000c0f7423 */ /* 0x001fc8000000000d */
[----:B------:R-:W-:-:S04]  /*34b0*/  FFMA R17, R12, R15, R12 ;  /* 0x0000000f0c117223 */ /* 0x000fc8000000000c */
[----:B------:R-:W-:-:S04]  /*34c0*/  FFMA R10, R0, R17, RZ ;  /* 0x00000011000a7223 */ /* 0x000fc800000000ff */
[----:B------:R-:W-:-:S04]  /*34d0*/  FFMA R15, R13, R10, R0 ;  /* 0x0000000a0d0f7223 */ /* 0x000fc80000000000 */
[----:B------:R-:W-:-:S04]  /*34e0*/  FFMA R10, R17, R15, R10 ;  /* 0x0000000f110a7223 */ /* 0x000fc8000000000a */
[----:B------:R-:W-:-:S04]  /*34f0*/  FFMA R13, R13, R10, R0 ;  /* 0x0000000a0d0d7223 */ /* 0x000fc80000000000 */
[----:B------:R-:W-:-:S05]  /*3500*/  FFMA R0, R17, R13, R10 ;  /* 0x0000000d11007223 */ /* 0x000fca000000000a */
[----:B------:R-:W-:-:S04]  /*3510*/  SHF.R.U32.HI R3, RZ, 0x17, R0 ;  /* 0x00000017ff037819 */ /* 0x000fc80000011600 */
[----:B------:R-:W-:-:S04]  /*3520*/  LOP3.LUT R3, R3, 0xff, RZ, 0xc0, !PT ;  /* 0x000000ff03037812 */ /* 0x000fc800078ec0ff */
[----:B------:R-:W-:-:S04]  /*3530*/  IADD3 R11, PT, PT, R3, R9, RZ ;  /* 0x00000009030b7210 */ /* 0x000fc80007ffe0ff */
[----:B------:R-:W-:-:S04]  /*3540*/  IADD3 R3, PT, PT, R11, -0x1, RZ ;  /* 0xffffffff0b037810 */ /* 0x000fc80007ffe0ff */
[----:B------:R-:W-:-:S13]  /*3550*/  ISETP.GE.U32.AND P0, PT, R3, 0xfe, PT ;  /* 0x000000fe0300780c */ /* 0x000fda0003f06070 */
[----:B------:R-:W-:Y:S05]  /*3560*/  @!P0 BRA `(.L_x_59) ;  /* 0x0000000000808947 */ /* 0x000fea0003800000 */
[----:B------:R-:W-:-:S13]  /*3570*/  ISETP.GT.AND P0, PT, R11, 0xfe, PT ;  /* 0x000000fe0b00780c */ /* 0x000fda0003f04270 */
[----:B------:R-:W-:Y:S05]  /*3580*/  @P0 BRA `(.L_x_60) ;  /* 0x00000000006c0947 */ /* 0x000fea0003800000 */
[----:B------:R-:W-:-:S13]  /*3590*/  ISETP.GE.AND P0, PT, R11, 0x1, PT ;  /* 0x000000010b00780c */ /* 0x000fda0003f06270 */
[----:B------:R-:W-:Y:S05]  /*35a0*/  @P0 BRA `(.L_x_61) ;  /* 0x0000000000740947 */ /* 0x000fea0003800000 */
[----:B------:R-:W-:Y:S02]  /*35b0*/  ISETP.GE.AND P0, PT, R11, -0x18, PT ;  /* 0xffffffe80b00780c */ /* 0x000fe40003f06270 */
[----:B------:R-:W-:-:S11]  /*35c0*/  LOP3.LUT R0, R0, 0x80000000, RZ, 0xc0, !PT ;  /* 0x8000000000007812 */ /* 0x000fd600078ec0ff */
[----:B------:R-:W-:Y:S05]  /*35d0*/  @!P0 BRA `(.L_x_61) ;  /* 0x0000000000688947 */ /* 0x000fea0003800000 */
[CCC-:B------:R-:W-:Y:S01]  /*35e0*/  FFMA.RZ R3, R17.reuse, R13.reuse, R10.reuse ;  /* 0x0000000d11037223 */ /* 0x1c0fe2000000c00a */
[-CC-:B------:R-:W-:Y:S01]  /*35f0*/  FFMA.RM R8, R17, R13.reuse, R10.reuse ;  /* 0x0000000d11087223 */ /* 0x180fe2000000400a */
[C---:B------:R-:W-:Y:S02]  /*3600*/  ISETP.NE.AND P2, PT, R11.reuse, RZ, PT ;  /* 0x000000ff0b00720c */ /* 0x040fe40003f45270 */
[----:B------:R-:W-:Y:S02]  /*3610*/  ISETP.NE.AND P1, PT, R11, RZ, PT ;  /* 0x000000ff0b00720c */ /* 0x000fe40003f25270 */
[----:B------:R-:W-:Y:S01]  /*3620*/  LOP3.LUT R9, R3, 0x7fffff, RZ, 0xc0, !PT ;  /* 0x007fffff03097812 */ /* 0x000fe200078ec0ff */
[----:B------:R-:W-:Y:S01]  /*3630*/  FFMA.RP R3, R17, R13, R10 ;  /* 0x0000000d11037223 */ /* 0x000fe2000000800a */
[----:B------:R-:W-:Y:S01]  /*3640*/  IADD3 R10, PT, PT, R11, 0x20, RZ ;  /* 0x000000200b0a7810 */ /* 0x000fe20007ffe0ff */
[----:B------:R-:W-:Y:S01]  /*3650*/  IMAD.MOV R11, RZ, RZ, -R11 ;  /* 0x000000ffff0b7224 */ /* 0x000fe200078e0a0b */
[----:B------:R-:W-:-:S02]  /*3660*/  LOP3.LUT R9, R9, 0x800000, RZ, 0xfc, !PT ;  /* 0x0080000009097812 */ /* 0x000fc400078efcff */
[----:B------:R-:W-:Y:S02]  /*3670*/  FSETP.NEU.FTZ.AND P0, PT, R3, R8, PT ;  /* 0x000000080300720b */ /* 0x000fe40003f1d000 */
[----:B------:R-:W-:Y:S02]  /*3680*/  SHF.L.U32 R10, R9, R10, RZ ;  /* 0x0000000a090a7219 */ /* 0x000fe400000006ff */
[----:B------:R-:W-:Y:S02]  /*3690*/  SEL R8, R11, RZ, P2 ;  /* 0x000000ff0b087207 */ /* 0x000fe40001000000 */
[----:B------:R-:W-:Y:S02]  /*36a0*/  ISETP.NE.AND P1, PT, R10, RZ, P1 ;  /* 0x000000ff0a00720c */ /* 0x000fe40000f25270 */
[----:B------:R-:W-:Y:S02]  /*36b0*/  SHF.R.U32.HI R8, RZ, R8, R9 ;  /* 0x00000008ff087219 */ /* 0x000fe40000011609 */
[----:B------:R-:W-:-:S02]  /*36c0*/  PLOP3.LUT P0, PT, P0, P1, PT, 0xf8, 0x8f ;  /* 0x00000000008f781c */ /* 0x000fc40000703f70 */
[----:B------:R-:W-:Y:S02]  /*36d0*/  SHF.R.U32.HI R10, RZ, 0x1, R8 ;  /* 0x00000001ff0a7819 */ /* 0x000fe40000011608 */
[----:B------:R-:W-:-:S04]  /*36e0*/  SEL R3, RZ, 0x1, !P0 ;  /* 0x00000001ff037807 */ /* 0x000fc80004000000 */
[----:B------:R-:W-:-:S04]  /*36f0*/  LOP3.LUT R3, R3, 0x1, R10, 0xf8, !PT ;  /* 0x0000000103037812 */ /* 0x000fc800078ef80a */
[----:B------:R-:W-:-:S04]  /*3700*/  LOP3.LUT R3, R3, R8, RZ, 0xc0, !PT ;  /* 0x0000000803037212 */ /* 0x000fc800078ec0ff */
[----:B------:R-:W-:-:S04]  /*3710*/  IADD3 R3, PT, PT, R10, R3, RZ ;  /* 0x000000030a037210 */ /* 0x000fc80007ffe0ff */
[----:B------:R-:W-:Y:S01]  /*3720*/  LOP3.LUT R0, R3, R0, RZ, 0xfc, !PT ;  /* 0x0000000003007212 */ /* 0x000fe200078efcff */
[----:B------:R-:W-:Y:S06]  /*3730*/  BRA `(.L_x_61) ;  /* 0x0000000000107947 */ /* 0x000fec0003800000 */
.L_x_60:
[----:B------:R-:W-:-:S04]  /*3740*/  LOP3.LUT R0, R0, 0x80000000, RZ, 0xc0, !PT ;  /* 0x8000000000007812 */ /* 0x000fc800078ec0ff */
[----:B------:R-:W-:Y:S01]  /*3750*/  LOP3.LUT R0, R0, 0x7f800000, RZ, 0xfc, !PT ;  /* 0x7f80000000007812 */ /* 0x000fe200078efcff */
[----:B------:R-:W-:Y:S06]  /*3760*/  BRA `(.L_x_61) ;  /* 0x0000000000047947 */ /* 0x000fec0003800000 */
.L_x_59:
[----:B------:R-:W-:-:S07]  /*3770*/  LEA R0, R9, R0, 0x17 ;  /* 0x0000000009007211 */ /* 0x000fce00078eb8ff */
.L_x_61:
[----:B------:R-:W-:Y:S05]  /*3780*/  BSYNC.RECONVERGENT B2 ;  /* 0x0000000000027941 */ /* 0x000fea0003800200 */
.L_x_58:
[----:B------:R-:W-:Y:S05]  /*3790*/  BRA `(.L_x_62) ;  /* 0x0000000000207947 */ /* 0x000fea0003800000 */
.L_x_57:
[----:B------:R-:W-:-:S04]  /*37a0*/  LOP3.LUT R0, R3, 0x80000000, R10, 0x48, !PT ;  /* 0x8000000003007812 */ /* 0x000fc800078e480a */
[----:B------:R-:W-:Y:S01]  /*37b0*/  LOP3.LUT R0, R0, 0x7f800000, RZ, 0xfc, !PT ;  /* 0x7f80000000007812 */ /* 0x000fe200078efcff */
[----:B------:R-:W-:Y:S06]  /*37c0*/  BRA `(.L_x_62) ;  /* 0x0000000000147947 */ /* 0x000fec0003800000 */
.L_x_56:
[----:B------:R-:W-:Y:S01]  /*37d0*/  LOP3.LUT R0, R3, 0x80000000, R10, 0x48, !PT ;  /* 0x8000000003007812 */ /* 0x000fe200078e480a */
[----:B------:R-:W-:Y:S06]  /*37e0*/  BRA `(.L_x_62) ;  /* 0x00000000000c7947 */ /* 0x000fec0003800000 */
.L_x_55:
[----:B------:R-:W0:Y:S01]  /*37f0*/  MUFU.RSQ R0, -QNAN ;  /* 0xffc0000000007908 */ /* 0x000e220000001400 */
[----:B------:R-:W-:Y:S05]  /*3800*/  BRA `(.L_x_62) ;  /* 0x0000000000047947 */ /* 0x000fea0003800000 */
.L_x_54:
[----:B------:R-:W-:-:S07]  /*3810*/  FADD.FTZ R0, R0, R3 ;  /* 0x0000000300007221 */ /* 0x000fce0000010000 */
.L_x_62:
[----:B------:R-:W-:Y:S05]  /*3820*/  BSYNC.RECONVERGENT B1 ;  /* 0x0000000000017941 */ /* 0x000fea0003800200 */
.L_x_52:
[----:B------:R-:W-:-:S04]  /*3830*/  HFMA2 R3, -RZ, RZ, 0, 0 ;  /* 0x00000000ff037431 */ /* 0x000fc800000001ff */
[----:B0-----:R-:W-:Y:S05]  /*3840*/  RET.REL.NODEC R2 `(_Z16attention_kernelILi64EEvPKfS1_S1_Pfiiiiif) ;  /* 0xffffffc402ec7950 */ /* 0x001fea0003c3ffff */
.L_x_63:
[----:B------:R-:W-:-:S00]  /*3850*/  BRA `(.L_x_63) ;  /* 0xfffffffc00fc7947 */ /* 0x000fc0000383ffff */
[----:B------:R-:W-:-:S00]  /*3860*/  NOP ;  /* 0x0000000000007918 */ /* 0x000fc00000000000 */
        /* <DEDUP_REMOVED lines=9> */
.L_x_140:


//--------------------- .text._Z23add_sinusoidal_separatePKfS0_S0_Pfiii --------------------------
	.section	.text._Z23add_sinusoidal_separatePKfS0_S0_Pfiii,"ax",@progbits
	.align	128
        .global         _Z23add_sinusoidal_separatePKfS0_S0_Pfiii
        .type           _Z23add_sinusoidal_separatePKfS0_S0_Pfiii,@function
        .size           _Z23add_sinusoidal_separatePKfS0_S0_Pfiii,(.L_x_143 - _Z23add_sinusoidal_separatePKfS0_S0_Pfiii)
        .other          _Z23add_sinusoidal_separatePKfS0_S0_Pfiii,@"STO_CUDA_ENTRY STV_DEFAULT"
_Z23add_sinusoidal_separatePKfS0_S0_Pfiii:
.text._Z23add_sinusoidal_separatePKfS0_S0_Pfiii:
[----:B------:R-:W-:Y:S01]  /*0000*/  LDC R1, c[0x0][0x37c] ;  /* 0x0000df00ff017b82 */ /* 0x000fe20000000800 */
[----:B------:R-:W0:Y:S01]  /*0010*/  S2R R0, SR_CTAID.X ;  /* 0x0000000000007919 */ /* 0x000e220000002500 */
[----:B------:R-:W0:Y:S02]  /*0020*/  LDCU UR4, c[0x0][0x3a0] ;  /* 0x00007400ff0477ac */ /* 0x000e240008000800 */
[----:B0-----:R-:W-:-:S13]  /*0030*/  ISETP.GE.AND P0, PT, R0, UR4, PT ;  /* 0x0000000400007c0c */ /* 0x001fda000bf06270 */
[----:B------:R-:W-:Y:S05]  /*0040*/  @P0 EXIT ;  /* 0x000000000000094d */ /* 0x000fea0003800000 */
[----:B------:R-:W0:Y:S01]  /*0050*/  LDC R8, c[0x0][0x3a8] ;  /* 0x0000ea00ff087b82 */ /* 0x000e220000000800 */
[----:B------:R-:W1:Y:S01]  /*0060*/  LDCU UR4, c[0x0][0x3a4] ;  /* 0x00007480ff0477ac */ /* 0x000e620008000800 */
[----:B------:R-:W-:Y:S01]  /*0070*/  ISETP.GE.AND P2, PT, R0, RZ, PT ;  /* 0x000000ff0000720c */ /* 0x000fe20003f46270 */
[----:B------:R-:W2:Y:S01]  /*0080*/  LDCU.64 UR6, c[0x0][0x358] ;  /* 0x00006b00ff0677ac */ /* 0x000ea20008000a00 */
[----:B-1----:R-:W-:Y:S01]  /*0090*/  ULOP3.LUT UP0, URZ, UR4, 0x3, URZ, 0xc0, !UPT ;  /* 0x0000000304ff7892 */ /* 0x002fe2000f80c0ff */
[----:B0-----:R-:W-:-:S04]  /*00a0*/  IABS R5, R8 ;  /* 0x0000000800057213 */ /* 0x001fc80000000000 */
[----:B------:R-:W0:Y:S08]  /*00b0*/  I2F.RP R4, R5 ;  /* 0x0000000500047306 */ /* 0x000e300000209400 */
[----:B0-----:R-:W0:Y:S02]  /*00c0*/  MUFU.RCP R4, R4 ;  /* 0x0000000400047308 */ /* 0x001e240000001000 */
[----:B0-----:R-:W-:-:S06]  /*00d0*/  IADD3 R2, PT, PT, R4, 0xffffffe, RZ ;  /* 0x0ffffffe04027810 */ /* 0x001fcc0007ffe0ff */
[----:B------:R0:W1:Y:S02]  /*00e0*/  F2I.FTZ.U32.TRUNC.NTZ R3, R2 ;  /* 0x0000000200037305 */ /* 0x000064000021f000 */
[----:B0-----:R-:W-:Y:S01]  /*00f0*/  HFMA2 R2, -RZ, RZ, 0, 0 ;  /* 0x00000000ff027431 */ /* 0x001fe200000001ff */
[----:B-1----:R-:W-:-:S05]  /*0100*/  IADD3 R6, PT, PT, RZ, -R3, RZ ;  /* 0x80000003ff067210 */ /* 0x002fca0007ffe0ff */
[----:B------:R-:W-:Y:S01]  /*0110*/  IMAD R7, R6, R5, RZ ;  /* 0x0000000506077224 */ /* 0x000fe200078e02ff */
[----:B------:R-:W-:-:S03]  /*0120*/  IABS R6, R0 ;  /* 0x0000000000067213 */ /* 0x000fc60000000000 */
[----:B------:R-:W-:-:S06]  /*0130*/  IMAD.HI.U32 R3, R3, R7, R2 ;  /* 0x0000000703037227 */ /* 0x000fcc00078e0002 */
[----:B------:R-:W-:-:S05]  /*0140*/  IMAD.HI.U32 R3, R3, R6, RZ ;  /* 0x0000000603037227 */ /* 0x000fca00078e00ff */
[----:B------:R-:W-:-:S05]  /*0150*/  IADD3 R3, PT, PT, -R3, RZ, RZ ;  /* 0x000000ff03037210 */ /* 0x000fca0007ffe1ff */
[----:B------:R-:W-:-:S05]  /*0160*/  IMAD R2, R5, R3, R6 ;  /* 0x0000000305027224 */ /* 0x000fca00078e0206 */
[----:B------:R-:W-:-:S13]  /*0170*/  ISETP.GT.U32.AND P0, PT, R5, R2, PT ;  /* 0x000000020500720c */ /* 0x000fda0003f04070 */
[----:B------:R-:W-:Y:S02]  /*0180*/  @!P0 IADD3 R2, PT, PT, R2, -R5, RZ ;  /* 0x8000000502028210 */ /* 0x000fe40007ffe0ff */
[----:B------:R-:W-:Y:S02]  /*0190*/  ISETP.NE.AND P0, PT, R8, RZ, PT ;  /* 0x000000ff0800720c */ /* 0x000fe40003f05270 */
[----:B------:R-:W-:-:S13]  /*01a0*/  ISETP.GT.U32.AND P1, PT, R5, R2, PT ;  /* 0x000000020500720c */ /* 0x000fda0003f24070 */
[----:B------:R-:W-:-:S04]  /*01b0*/  @!P1 IADD3 R2, PT, PT, R2, -R5, RZ ;  /* 0x8000000502029210 */ /* 0x000fc80007ffe0ff */
[----:B------:R-:W-:Y:S02]  /*01c0*/  @!P2 IADD3 R2, PT, PT, -R2, RZ, RZ ;  /* 0x000000ff0202a210 */ /* 0x000fe40007ffe1ff */
[----:B------:R-:W-:Y:S01]  /*01d0*/  @!P0 LOP3.LUT R2, RZ, R8, RZ, 0x33, !PT ;  /* 0x00000008ff028212 */ /* 0x000fe200078e33ff */
[----:B--2---:R-:W-:Y:S06]  /*01e0*/  BRA.U UP0, `(.L_x_64) ;  /* 0x0000000100747547 */ /* 0x004fec000b800000 */
[----:B------:R-:W0:Y:S02]  /*01f0*/  S2R R9, SR_TID.X ;  /* 0x0000000000097919 */ /* 0x000e240000002100 */
[----:B0-----:R-:W-:-:S04]  /*0200*/  SHF.L.U32 R9, R9, 0x2, RZ ;  /* 0x0000000209097819 */ /* 0x001fc800000006ff */
[----:B------:R-:W-:-:S13]  /*0210*/  ISETP.GE.AND P0, PT, R9, UR4, PT ;  /* 0x0000000409007c0c */ /* 0x000fda000bf06270 */
[----:B------:R-:W-:Y:S05]  /*0220*/  @P0 EXIT ;  /* 0x000000000000094d */ /* 0x000fea0003800000 */
[----:B------:R-:W0:Y:S02]  /*0230*/  LDC R3, c[0x0][0x360] ;  /* 0x0000d800ff037b82 */ /* 0x000e240000000800 */
.L_x_65:
[----:B-1----:R-:W1:Y:S01]  /*0240*/  LDC.64 R10, c[0x0][0x388] ;  /* 0x0000e200ff0a7b82 */ /* 0x002e620000000a00 */
[--C-:B------:R-:W-:Y:S02]  /*0250*/  IMAD R5, R2, UR4, R9.reuse ;  /* 0x0000000402057c24 */ /* 0x100fe4000f8e0209 */
[----:B------:R-:W-:-:S05]  /*0260*/  IMAD R8, R0, UR4, R9 ;  /* 0x0000000400087c24 */ /* 0x000fca000f8e0209 */
[----:B------:R-:W2:Y:S08]  /*0270*/  LDC.64 R12, c[0x0][0x380] ;  /* 0x0000e000ff0c7b82 */ /* 0x000eb00000000a00 */
[----:B------:R-:W3:Y:S01]  /*0280*/  LDC.64 R14, c[0x0][0x390] ;  /* 0x0000e400ff0e7b82 */ /* 0x000ee20000000a00 */
[----:B-1----:R-:W-:-:S07]  /*0290*/  IMAD.WIDE R10, R5, 0x4, R10 ;  /* 0x00000004050a7825 */ /* 0x002fce00078e020a */
[----:B------:R-:W1:Y:S01]  /*02a0*/  LDC.64 R16, c[0x0][0x398] ;  /* 0x0000e600ff107b82 */ /* 0x000e620000000a00 */
[----:B------:R-:W4:Y:S01]  /*02b0*/  LDG.E.CONSTANT R19, desc[UR6][R10.64] ;  /* 0x000000060a137981 */ /* 0x000f22000c1e9900 */
[----:B--2---:R-:W-:-:S03]  /*02c0*/  IMAD.WIDE R12, R8, 0x4, R12 ;  /* 0x00000004080c7825 */ /* 0x004fc600078e020c */
[----:B------:R-:W2:Y:S01]  /*02d0*/  LDG.E.CONSTANT R21, desc[UR6][R10.64+0x8] ;  /* 0x000008060a157981 */ /* 0x000ea2000c1e9900 */
[----:B---3--:R-:W-:-:S03]  /*02e0*/  IMAD.WIDE R14, R5, 0x4, R14 ;  /* 0x00000004050e7825 */ /* 0x008fc600078e020e */
[----:B------:R-:W4:Y:S04]  /*02f0*/  LDG.E.128.CONSTANT R4, desc[UR6][R12.64] ;  /* 0x000000060c047981 */ /* 0x000f28000c1e9d00 */
[----:B------:R-:W3:Y:S04]  /*0300*/  LDG.E.CONSTANT R18, desc[UR6][R14.64+0x4] ;  /* 0x000004060e127981 */ /* 0x000ee8000c1e9900 */
[----:B------:R-:W5:Y:S01]  /*0310*/  LDG.E.CONSTANT R20, desc[UR6][R14.64+0xc] ;  /* 0x00000c060e147981 */ /* 0x000f62000c1e9900 */
[----:B-1----:R-:W-:Y:S01]  /*0320*/  IMAD.WIDE R16, R8, 0x4, R16 ;  /* 0x0000000408107825 */ /* 0x002fe200078e0210 */
[----:B0-----:R-:W-:-:S04]  /*0330*/  LEA R9, R3, R9, 0x2 ;  /* 0x0000000903097211 */ /* 0x001fc800078e10ff */
[----:B------:R-:W-:Y:S01]  /*0340*/  ISETP.GE.AND P0, PT, R9, UR4, PT ;  /* 0x0000000409007c0c */ /* 0x000fe2000bf06270 */
[----:B----4-:R-:W-:Y:S01]  /*0350*/  FADD R4, R4, R19 ;  /* 0x0000001304047221 */ /* 0x010fe20000000000 */
[----:B--2---:R-:W-:Y:S01]  /*0360*/  FADD R6, R6, R21 ;  /* 0x0000001506067221 */ /* 0x004fe20000000000 */
[----:B---3--:R-:W-:Y:S01]  /*0370*/  FADD R5, R5, R18 ;  /* 0x0000001205057221 */ /* 0x008fe20000000000 */
[----:B-----5:R-:W-:-:S05]  /*0380*/  FADD R7, R7, R20 ;  /* 0x0000001407077221 */ /* 0x020fca0000000000 */
[----:B------:R1:W-:Y:S04]  /*0390*/  STG.E.128 desc[UR6][R16.64], R4 ;  /* 0x0000000410007986 */ /* 0x0003e8000c101d06 */
[----:B------:R-:W-:Y:S05]  /*03a0*/  @!P0 BRA `(.L_x_65) ;  /* 0xfffffffc00a48947 */ /* 0x000fea000383ffff */
[----:B------:R-:W-:Y:S05]  /*03b0*/  EXIT ;  /* 0x000000000000794d */ /* 0x000fea0003800000 */
.L_x_64:
[----:B------:R-:W0:Y:S02]  /*03c0*/  S2R R3, SR_TID.X ;  /* 0x0000000000037919 */ /* 0x000e240000002100 */
[----:B0-----:R-:W-:-:S13]  /*03d0*/  ISETP.GE.AND P0, PT, R3, UR4, PT ;  /* 0x0000000403007c0c */ /* 0x001fda000bf06270 */
[----:B------:R-:W-:Y:S05]  /*03e0*/  @P0 EXIT ;  /* 0x000000000000094d */ /* 0x000fea0003800000 */
[----:B------:R-:W0:Y:S01]  /*03f0*/  LDC.64 R4, c[0x0][0x380] ;  /* 0x0000e000ff047b82 */ /* 0x000e220000000a00 */
[----:B------:R-:W1:Y:S01]  /*0400*/  LDCU UR4, c[0x0][0x360] ;  /* 0x00006c00ff0477ac */ /* 0x000e620008000800 */
[----:B------:R-:W2:Y:S06]  /*0410*/  LDCU UR5, c[0x0][0x3a4] ;  /* 0x00007480ff0577ac */ /* 0x000eac0008000800 */
[----:B------:R-:W3:Y:S02]  /*0420*/  LDC.64 R6, c[0x0][0x398] ;  /* 0x0000e600ff067b82 */ /* 0x000ee40000000a00 */
.L_x_66:
[----:B------:R-:W-:Y:S01]  /*0430*/  LOP3.LUT R8, R3, 0x1, RZ, 0xc0, !PT ;  /* 0x0000000103087812 */ /* 0x000fe200078ec0ff */
[----:B--2-4-:R-:W-:-:S03]  /*0440*/  IMAD R17, R2, UR5, R3 ;  /* 0x0000000502117c24 */ /* 0x014fc6000f8e0203 */
[----:B------:R-:W-:-:S13]  /*0450*/  ISETP.NE.U32.AND P0, PT, R8, 0x1, PT ;  /* 0x000000010800780c */ /* 0x000fda0003f05070 */
[----:B------:R-:W2:Y:S08]  /*0460*/  @P0 LDC.64 R10, c[0x0][0x388] ;  /* 0x0000e200ff0a0b82 */ /* 0x000eb00000000a00 */
[----:B------:R-:W4:Y:S01]  /*0470*/  @!P0 LDC.64 R12, c[0x0][0x390] ;  /* 0x0000e400ff0c8b82 */ /* 0x000f220000000a00 */
[----:B--2---:R-:W-:-:S05]  /*0480*/  @P0 IMAD.WIDE R10, R17, 0x4, R10 ;  /* 0x00000004110a0825 */ /* 0x004fca00078e020a */
[----:B------:R-:W2:Y:S01]  /*0490*/  @P0 LDG.E.CONSTANT R16, desc[UR6][R10.64] ;  /* 0x000000060a100981 */ /* 0x000ea2000c1e9900 */
[----:B------:R-:W-:Y:S02]  /*04a0*/  IMAD R15, R0, UR5, R3 ;  /* 0x00000005000f7c24 */ /* 0x000fe4000f8e0203 */
[----:B----4-:R-:W-:-:S04]  /*04b0*/  @!P0 IMAD.WIDE R12, R17, 0x4, R12 ;  /* 0x00000004110c8825 */ /* 0x010fc800078e020c */
[----:B0-----:R-:W-:-:S06]  /*04c0*/  IMAD.WIDE R8, R15, 0x4, R4 ;  /* 0x000000040f087825 */ /* 0x001fcc00078e0204 */
[----:B------:R-:W2:Y:S04]  /*04d0*/  LDG.E.CONSTANT R9, desc[UR6][R8.64] ;  /* 0x0000000608097981 */ /* 0x000ea8000c1e9900 */
[----:B------:R-:W2:Y:S01]  /*04e0*/  @!P0 LDG.E.CONSTANT R16, desc[UR6][R12.64] ;  /* 0x000000060c108981 */ /* 0x000ea2000c1e9900 */
[----:B---3--:R-:W-:Y:S01]  /*04f0*/  IMAD.WIDE R14, R15, 0x4, R6 ;  /* 0x000000040f0e7825 */ /* 0x008fe200078e0206 */
[----:B-1----:R-:W-:-:S04]  /*0500*/  IADD3 R3, PT, PT, R3, UR4, RZ ;  /* 0x0000000403037c10 */ /* 0x002fc8000fffe0ff */
[----:B------:R-:W-:Y:S01]  /*0510*/  ISETP.GE.AND P0, PT, R3, UR5, PT ;  /* 0x0000000503007c0c */ /* 0x000fe2000bf06270 */
[----:B--2---:R-:W-:-:S05]  /*0520*/  FADD R17, R9, R16 ;  /* 0x0000001009117221 */ /* 0x004fca0000000000 */
[----:B------:R4:W-:Y:S07]  /*0530*/  STG.E desc[UR6][R14.64], R17 ;  /* 0x000000110e007986 */ /* 0x0009ee000c101906 */
[----:B------:R-:W-:Y:S05]  /*0540*/  @!P0 BRA `(.L_x_66) ;  /* 0xfffffffc00b88947 */ /* 0x000fea000383ffff */
[----:B------:R-:W-:Y:S05]  /*0550*/  EXIT ;  /* 0x000000000000794d */ /* 0x000fea0003800000 */
.L_x_67:
        /* <DEDUP_REMOVED lines=10> */
.L_x_143:


//--------------------- .text._Z41attention_fwd_kernel_sinusoidal_hybrid_v2ILi64EEvPKfS1_S1_S1_S1_Pfiiiiif --------------------------
	.section	.text._Z41attention_fwd_kernel_sinusoidal_hybrid_v2ILi64EEvPKfS1_S1_S1_S1_Pfiiiiif,"ax",@progbits
	.align	128
        .global         _Z41attention_fwd_kernel_sinusoidal_hybrid_v2ILi64EEvPKfS1_S1_S1_S1_Pfiiiiif
        .type           _Z41attention_fwd_kernel_sinusoidal_hybrid_v2ILi64EEvPKfS1_S1_S1_S1_Pfiiiiif,@function
        .size           _Z41attention_fwd_kernel_sinusoidal_hybrid_v2ILi64EEvPKfS1_S1_S1_S1_Pfiiiiif,(.L_x_141 - _Z41attention_fwd_kernel_sinusoidal_hybrid_v2ILi64EEvPKfS1_S1_S1_S1_Pfiiiiif)
        .other          _Z41attention_fwd_kernel_sinusoidal_hybrid_v2ILi64EEvPKfS1_S1_S1_S1_Pfiiiiif,@"STO_CUDA_ENTRY STV_DEFAULT"
_Z41attention_fwd_kernel_sinusoidal_hybrid_v2ILi64EEvPKfS1_S1_S1_S1_Pfiiiiif:
.text._Z41attention_fwd_kernel_sinusoidal_hybrid_v2ILi64EEvPKfS1_S1_S1_S1_Pfiiiiif:
        /* <DEDUP_REMOVED lines=20> */
[C---:B------:R-:W-:Y:S01]  /*0140*/  R2UR UR10, R4.reuse ;  /* 0x00000000040a72ca */ /* 0x040fe200000e0000 */
[----:B------:R-:W0:Y:S01]  /*0150*/  LDCU UR24, c[0x0][0x360] ;  /* 0x00006c00ff1877ac */ /* 0x000e220008000800 */
[C---:B------:R-:W-:Y:S02]  /*0160*/  R2UR UR11, R4.reuse ;  /* 0x00000000040b72ca */ /* 0x040fe400000e0000 */
[----:B------:R-:W-:Y:S01]  /*0170*/  LOP3.LUT R20, R4, 0x3, RZ, 0xc0, !PT ;  /* 0x0000000304147812 */ /* 0x000fe200078ec0ff */
[----:B------:R-:W-:Y:S01]  /*0180*/  UMOV UR12, 0xff800000 ;  /* 0xff800000000c7882 */ /* 0x000fe20000000000 */
[----:B------:R-:W-:Y:S01]  /*0190*/  LOP3.LUT R0, R21, 0x1f, RZ, 0xc0, !PT ;  /* 0x0000001f15007812 */ /* 0x000fe200078ec0ff */
[----:B------:R-:W-:Y:S01]  /*01a0*/  UMOV UR4, URZ ;  /* 0x000000ff00047c82 */ /* 0x000fe20008000000 */
[----:B------:R-:W-:Y:S01]  /*01b0*/  UMOV UR5, URZ ;  /* 0x000000ff00057c82 */ /* 0x000fe20008000000 */
[----:B------:R-:W-:-:S04]  /*01c0*/  UMOV UR6, URZ ;  /* 0x000000ff00067c82 */ /* 0x000fc80008000000 */
[----:B------:R-:W-:Y:S02]  /*01d0*/  UIMAD UR9, UR9, UR10, URZ ;  /* 0x0000000a090972a4 */ /* 0x000fe4000f8e02ff */
[----:B------:R-:W-:Y:S02]  /*01e0*/  UIADD3 UR10, UPT, UPT, UR10, -0x1, URZ ;  /* 0xffffffff0a0a7890 */ /* 0x000fe4000fffe0ff */
[----:B------:R-:W-:-:S12]  /*01f0*/  ULOP3.LUT UR11, UR11, 0x7, URZ, 0xc0, !UPT ;  /* 0x000000070b0b7892 */ /* 0x000fd8000f8ec0ff */
.L_x_108:
[----:B-1----:R-:W1:Y:S01]  /*0200*/  LDCU UR14, c[0x0][0x3bc] ;  /* 0x00007780ff0e77ac */ /* 0x002e620008000800 */
[----:B------:R-:W-:Y:S01]  /*0210*/  BSSY.RECONVERGENT B0, `(.L_x_69) ;  /* 0x00001a8000007945 */ /* 0x000fe20003800200 */
[----:B------:R-:W-:Y:S01]  /*0220*/  UIADD3 UR13, UPT, UPT, UR6, 0x40, URZ ;  /* 0x00000040060d7890 */ /* 0x000fe2000fffe0ff */
[----:B------:R-:W2:Y:S01]  /*0230*/  LDCU UR25, c[0x0][0x3c4] ;  /* 0x00007880ff1977ac */ /* 0x000ea20008000800 */
[----:B------:R-:W3:Y:S02]  /*0240*/  LDCU UR26, c[0x0][0x3c4] ;  /* 0x00007880ff1a77ac */ /* 0x000ee40008000800 */
[----:B-1----:R-:W-:-:S04]  /*0250*/  UISETP.LT.AND UP0, UPT, UR13, UR14, UPT ;  /* 0x0000000e0d00728c */ /* 0x002fc8000bf01270 */
[----:B------:R-:W-:-:S04]  /*0260*/  USEL UR13, UR13, UR14, UP0 ;  /* 0x0000000e0d0d7287 */ /* 0x000fc80008000000 */
[----:B------:R-:W-:-:S06]  /*0270*/  UIADD3 UR17, UPT, UPT, UR13, -UR6, URZ ;  /* 0x800000060d117290 */ /* 0x000fcc000fffe0ff */
[----:B------:R-:W-:-:S13]  /*0280*/  ISETP.GE.AND P0, PT, R21, UR17, PT ;  /* 0x0000001115007c0c */ /* 0x000fda000bf06270 */
[----:B--23--:R-:W-:Y:S05]  /*0290*/  @P0 BRA `(.L_x_70) ;  /* 0x00000018007c0947 */ /* 0x00cfea0003800000 */
[----:B------:R-:W-:-:S13]  /*02a0*/  ISETP.NE.AND P0, PT, R20, RZ, PT ;  /* 0x000000ff1400720c */ /* 0x000fda0003f05270 */
[----:B------:R-:W-:Y:S05]  /*02b0*/  @P0 BRA `(.L_x_71) ;  /* 0x0000000c00140947 */ /* 0x000fea0003800000 */
[----:B------:R-:W1:Y:S02]  /*02c0*/  LDCU UR13, c[0x0][0x3c0] ;  /* 0x00007800ff0d77ac */ /* 0x000e640008000800 */
[----:B-1----:R-:W-:-:S09]  /*02d0*/  UISETP.GT.AND UP0, UPT, UR13, URZ, UPT ;  /* 0x000000ff0d00728c */ /* 0x002fd2000bf04270 */
[----:B------:R-:W-:Y:S05]  /*02e0*/  BRA.U UP0, `(.L_x_72) ;  /* 0x0000000100347547 */ /* 0x000fea000b800000 */
[----:B------:R-:W1:Y:S01]  /*02f0*/  S2R R4, SR_CgaCtaId ;  /* 0x0000000000047919 */ /* 0x000e620000008800 */
[----:B------:R-:W-:Y:S01]  /*0300*/  MOV R3, 0x400 ;  /* 0x0000040000037802 */ /* 0x000fe20000000f00 */
[----:B------:R-:W-:Y:S01]  /*0310*/  BSSY.RECONVERGENT B1, `(.L_x_73) ;  /* 0x0000009000017945 */ /* 0x000fe20003800200 */
[----:B------:R-:W-:Y:S02]  /*0320*/  MOV R2, R21 ;  /* 0x0000001500027202 */ /* 0x000fe40000000f00 */
[----:B-1----:R-:W-:-:S07]  /*0330*/  LEA R3, R4, R3, 0x18 ;  /* 0x0000000304037211 */ /* 0x002fce00078ec0ff */
.L_x_74:
[----:B------:R-:W-:Y:S01]  /*0340*/  FMUL R5, RZ, UR25 ;  /* 0x00000019ff057c20 */ /* 0x000fe20008400000 */
[C---:B------:R-:W-:Y:S01]  /*0350*/  LEA R4, R2.reuse, R3, 0x2 ;  /* 0x0000000302047211 */ /* 0x040fe200078e10ff */
[----:B0-----:R-:W-:-:S04]  /*0360*/  VIADD R2, R2, UR24 ;  /* 0x0000001802027c36 */ /* 0x001fc80008000000 */
[----:B------:R1:W-:Y:S01]  /*0370*/  STS [R4], R5 ;  /* 0x0000000504007388 */ /* 0x0003e20000000800 */
[----:B------:R-:W-:-:S13]  /*0380*/  ISETP.GE.AND P0, PT, R2, UR17, PT ;  /* 0x0000001102007c0c */ /* 0x000fda000bf06270 */
[----:B-1----:R-:W-:Y:S05]  /*0390*/  @!P0 BRA `(.L_x_74) ;  /* 0xfffffffc00e88947 */ /* 0x002fea000383ffff */
[----:B------:R-:W-:Y:S05]  /*03a0*/  BSYNC.RECONVERGENT B1 ;  /* 0x0000000000017941 */ /* 0x000fea0003800200 */
.L_x_73:
[----:B------:R-:W-:Y:S05]  /*03b0*/  BRA `(.L_x_70) ;  /* 0x0000001800347947 */ /* 0x000fea0003800000 */
.L_x_72:
[----:B------:R-:W-:Y:S01]  /*03c0*/  BSSY.RECONVERGENT B1, `(.L_x_75) ;  /* 0x00000b3000017945 */ /* 0x000fe20003800200 */
[----:B------:R-:W-:-:S07]  /*03d0*/  MOV R3, R21 ;  /* 0x0000001500037202 */ /* 0x000fce0000000f00 */
.L_x_79:
[----:B------:R-:W1:Y:S01]  /*03e0*/  LDCU UR13, c[0x0][0x3c0] ;  /* 0x00007800ff0d77ac */ /* 0x000e620008000800 */
[----:B------:R-:W-:Y:S01]  /*03f0*/  IADD3 R23, PT, PT, R3, UR6, RZ ;  /* 0x0000000603177c10 */ /* 0x000fe2000fffe0ff */
[----:B------:R-:W-:Y:S02]  /*0400*/  HFMA2 R22, -RZ, RZ, 0, 0 ;  /* 0x00000000ff167431 */ /* 0x000fe400000001ff */
[----:B------:R-:W-:Y:S01]  /*0410*/  IMAD.MOV.U32 R2, RZ, RZ, RZ ;  /* 0x000000ffff027224 */ /* 0x000fe200078e00ff */
[----:B------:R-:W-:Y:S01]  /*0420*/  UISETP.GE.U32.AND UP0, UPT, UR10, 0xc, UPT ;  /* 0x0000000c0a00788c */ /* 0x000fe2000bf06070 */
[----:B-1----:R-:W-:-:S05]  /*0430*/  MOV R4, UR13 ;  /* 0x0000000d00047c02 */ /* 0x002fca0008000f00 */
[----:B------:R-:W-:-:S03]  /*0440*/  IMAD R23, R23, R4, UR8 ;  /* 0x0000000817177e24 */ /* 0x000fc6000f8e0204 */
[----:B------:R-:W-:Y:S05]  /*0450*/  BRA.U !UP0, `(.L_x_76) ;  /* 0x0000000508407547 */ /* 0x000fea000b800000 */
[----:B------:R-:W-:Y:S01]  /*0460*/  MOV R2, RZ ;  /* 0x000000ff00027202 */ /* 0x000fe20000000f00 */
[----:B------:R-:W-:Y:S01]  /*0470*/  IMAD.MOV.U32 R24, RZ, RZ, RZ ;  /* 0x000000ffff187224 */ /* 0x000fe200078e00ff */
[----:B------:R-:W-:-:S07]  /*0480*/  MOV R22, RZ ;  /* 0x000000ff00167202 */ /* 0x000fce0000000f00 */
.L_x_77:
[----:B------:R-:W1:Y:S01]  /*0490*/  LDC.64 R28, c[0x0][0x3a0] ;  /* 0x0000e800ff1c7b82 */ /* 0x000e620000000a00 */
[C---:B------:R-:W-:Y:S02]  /*04a0*/  IADD3 R9, PT, PT, R22.reuse, UR9, RZ ;  /* 0x0000000916097c10 */ /* 0x040fe4000fffe0ff */
[----:B------:R-:W-:-:S05]  /*04b0*/  IADD3 R5, PT, PT, R22, UR7, RZ ;  /* 0x0000000716057c10 */ /* 0x000fca000fffe0ff */
[----:B------:R-:W2:Y:S08]  /*04c0*/  LDC.64 R18, c[0x0][0x380] ;  /* 0x0000e000ff127b82 */ /* 0x000eb00000000a00 */
[----:B------:R-:W3:Y:S01]  /*04d0*/  LDC.64 R30, c[0x0][0x398] ;  /* 0x0000e600ff1e7b82 */ /* 0x000ee20000000a00 */
[----:B-1----:R-:W-:-:S07]  /*04e0*/  IMAD.WIDE.U32 R28, R9, 0x4, R28 ;  /* 0x00000004091c7825 */ /* 0x002fce00078e001c */
[----:B------:R-:W1:Y:S01]  /*04f0*/  LDC.64 R16, c[0x0][0x388] ;  /* 0x0000e200ff107b82 */ /* 0x000e620000000a00 */
[----:B------:R-:W4:Y:S01]  /*0500*/  LDG.E.CONSTANT R8, desc[UR22][R28.64+0x4] ;  /* 0x000004161c087981 */ /* 0x000f22000c1e9900 */
[----:B--2---:R-:W-:-:S05]  /*0510*/  IMAD.WIDE R18, R5, 0x4, R18 ;  /* 0x0000000405127825 */ /* 0x004fca00078e0212 */
[----:B------:R-:W4:Y:S01]  /*0520*/  LDG.E.128.CONSTANT R4, desc[UR22][R18.64] ;  /* 0x0000001612047981 */ /* 0x000f22000c1e9d00 */
[----:B---3--:R-:W-:-:S05]  /*0530*/  IMAD.WIDE.U32 R30, R9, 0x4, R30 ;  /* 0x00000004091e7825 */ /* 0x008fca00078e001e */
[----:B------:R-:W2:Y:S01]  /*0540*/  LDG.E.CONSTANT R13, desc[UR22][R30.64] ;  /* 0x000000161e0d7981 */ /* 0x000ea2000c1e9900 */
[----:B------:R-:W-:-:S03]  /*0550*/  IADD3 R11, PT, PT, R23, R22, RZ ;  /* 0x00000016170b7210 */ /* 0x000fc60007ffe0ff */
[----:B------:R-:W3:Y:S02]  /*0560*/  LDG.E.CONSTANT R25, desc[UR22][R30.64+0x8] ;  /* 0x000008161e197981 */ /* 0x000ee4000c1e9900 */
[----:B-1----:R-:W-:-:S04]  /*0570*/  IMAD.WIDE R16, R11, 0x4, R16 ;  /* 0x000000040b107825 */ /* 0x002fc800078e0210 */
[----:B----4-:R-:W-:Y:S02]  /*0580*/  FADD R12, R5, R8 ;  /* 0x00000008050c7221 */ /* 0x010fe40000000000 */
[----:B------:R-:W4:Y:S01]  /*0590*/  LDG.E.128.CONSTANT R8, desc[UR22][R16.64] ;  /* 0x0000001610087981 */ /* 0x000f22000c1e9d00 */
[----:B--2---:R-:W-:-:S03]  /*05a0*/  FADD R5, R4, R13 ;  /* 0x0000000d04057221 */ /* 0x004fc60000000000 */
[----:B------:R-:W2:Y:S01]  /*05b0*/  LDG.E.CONSTANT R4, desc[UR22][R28.64+0xc] ;  /* 0x00000c161c047981 */ /* 0x000ea2000c1e9900 */
[----:B---3--:R-:W-:Y:S01]  /*05c0*/  FADD R25, R6, R25 ;  /* 0x0000001906197221 */ /* 0x008fe20000000000 */
[----:B----4-:R-:W-:Y:S02]  /*05d0*/  FMUL R27, R9, R12 ;  /* 0x0000000c091b7220 */ /* 0x010fe40000400000 */
[----:B------:R-:W3:Y:S02]  /*05e0*/  LDG.E.128.CONSTANT R12, desc[UR22][R18.64+0x10] ;  /* 0x00001016120c7981 */ /* 0x000ee4000c1e9d00 */
[----:B------:R-:W-:Y:S02]  /*05f0*/  FFMA R5, R8, R5, R27 ;  /* 0x0000000508057223 */ /* 0x000fe4000000001b */
[----:B------:R-:W3:Y:S01]  /*0600*/  LDG.E.CONSTANT R8, desc[UR22][R28.64+0x14] ;  /* 0x000014161c087981 */ /* 0x000ee2000c1e9900 */
[----:B--2---:R-:W-:Y:S01]  /*0610*/  FADD R4, R7, R4 ;  /* 0x0000000407047221 */ /* 0x004fe20000000000 */
[----:B------:R-:W-:-:S02]  /*0620*/  FFMA R10, R10, R25, R5 ;  /* 0x000000190a0a7223 */ /* 0x000fc40000000005 */
[----:B------:R-:W2:Y:S02]  /*0630*/  LDG.E.CONSTANT R9, desc[UR22][R30.64+0x10] ;  /* 0x000010161e097981 */ /* 0x000ea4000c1e9900 */
[----:B------:R-:W-:Y:S02]  /*0640*/  FFMA R25, R11, R4, R10 ;  /* 0x000000040b197223 */ /* 0x000fe4000000000a */
[----:B------:R-:W4:Y:S04]  /*0650*/  LDG.E.128.CONSTANT R4, desc[UR22][R16.64+0x10] ;  /* 0x0000101610047981 */ /* 0x000f28000c1e9d00 */
[----:B------:R-:W5:Y:S04]  /*0660*/  LDG.E.CONSTANT R11, desc[UR22][R30.64+0x18] ;  /* 0x000018161e0b7981 */ /* 0x000f68000c1e9900 */
[----:B------:R-:W5:Y:S01]  /*0670*/  LDG.E.CONSTANT R10, desc[UR22][R28.64+0x1c] ;  /* 0x00001c161c0a7981 */ /* 0x000f62000c1e9900 */
[----:B---3--:R-:W-:-:S03]  /*0680*/  FADD R8, R13, R8 ;  /* 0x000000080d087221 */ /* 0x008fc60000000000 */
[----:B------:R-:W3:Y:S01]  /*0690*/  LDG.E.CONSTANT R13, desc[UR22][R30.64+0x20] ;  /* 0x000020161e0d7981 */ /* 0x000ee2000c1e9900 */
[----:B--2---:R-:W-:-:S03]  /*06a0*/  FADD R9, R12, R9 ;  /* 0x000000090c097221 */ /* 0x004fc60000000000 */
[----:B------:R-:W2:Y:S01]  /*06b0*/  LDG.E.CONSTANT R12, desc[UR22][R28.64+0x24] ;  /* 0x000024161c0c7981 */ /* 0x000ea2000c1e9900 */
[----:B----4-:R-:W-:-:S04]  /*06c0*/  FMUL R5, R5, R8 ;  /* 0x0000000805057220 */ /* 0x010fc80000400000 */
[----:B------:R-:W-:Y:S01]  /*06d0*/  FFMA R5, R4, R9, R5 ;  /* 0x0000000904057223 */ /* 0x000fe20000000005 */
[----:B-----5:R-:W-:Y:S01]  /*06e0*/  FADD R11, R14, R11 ;  /* 0x0000000b0e0b7221 */ /* 0x020fe20000000000 */
[----:B------:R-:W-:-:S03]  /*06f0*/  FADD R10, R15, R10 ;  /* 0x0000000a0f0a7221 */ /* 0x000fc60000000000 */
[----:B------:R-:W-:Y:S01]  /*0700*/  FFMA R6, R6, R11, R5 ;  /* 0x0000000b06067223 */ /* 0x000fe20000000005 */
[----:B------:R-:W4:Y:S03]  /*0710*/  LDG.E.CONSTANT R15, desc[UR22][R30.64+0x28] ;  /* 0x000028161e0f7981 */ /* 0x000f26000c1e9900 */
[----:B------:R-:W-:Y:S02]  /*0720*/  FFMA R26, R7, R10, R6 ;  /* 0x0000000a071a7223 */ /* 0x000fe40000000006 */
[----:B------:R-:W2:Y:S04]  /*0730*/  LDG.E.128.CONSTANT R4, desc[UR22][R18.64+0x20] ;  /* 0x0000201612047981 */ /* 0x000ea8000c1e9d00 */
[----:B------:R-:W5:Y:S01]  /*0740*/  LDG.E.128.CONSTANT R8, desc[UR22][R16.64+0x20] ;  /* 0x0000201610087981 */ /* 0x000f62000c1e9d00 */
[----:B--2---:R-:W-:Y:S01]  /*0750*/  FADD R12, R5, R12 ;  /* 0x0000000c050c7221 */ /* 0x004fe20000000000 */
[----:B---3--:R-:W-:Y:S01]  /*0760*/  FADD R13, R4, R13 ;  /* 0x0000000d040d7221 */ /* 0x008fe20000000000 */
[----:B----4-:R-:W-:Y:S01]  /*0770*/  FADD R15, R6, R15 ;  /* 0x0000000f060f7221 */ /* 0x010fe20000000000 */
[----:B------:R-:W2:Y:S01]  /*0780*/  LDG.E.CONSTANT R4, desc[UR22][R28.64+0x34] ;  /* 0x000034161c047981 */ /* 0x000ea2000c1e9900 */
[----:B-----5:R-:W-:-:S03]  /*0790*/  FMUL R9, R9, R12 ;  /* 0x0000000c09097220 */ /* 0x020fc60000400000 */
[----:B------:R-:W3:Y:S01]  /*07a0*/  LDG.E.CONSTANT R5, desc[UR22][R30.64+0x30] ;  /* 0x000030161e057981 */ /* 0x000ee2000c1e9900 */
[----:B------:R-:W-:-:S03]  /*07b0*/  FFMA R13, R8, R13, R9 ;  /* 0x0000000d080d7223 */ /* 0x000fc60000000009 */
[----:B------:R-:W4:Y:S01]  /*07c0*/  LDG.E.CONSTANT R9, desc[UR22][R30.64+0x38] ;  /* 0x000038161e097981 */ /* 0x000f22000c1e9900 */
[----:B------:R-:W-:-:S03]  /*07d0*/  FFMA R10, R10, R15, R13 ;  /* 0x0000000f0a0a7223 */ /* 0x000fc6000000000d */
[----:B------:R-:W2:Y:S04]  /*07e0*/  LDG.E.128.CONSTANT R12, desc[UR22][R18.64+0x30] ;  /* 0x00003016120c7981 */ /* 0x000ea8000c1e9d00 */
[----:B------:R-:W5:Y:S04]  /*07f0*/  LDG.E.CONSTANT R6, desc[UR22][R28.64+0x2c] ;  /* 0x00002c161c067981 */ /* 0x000f68000c1e9900 */
[----:B------:R-:W5:Y:S04]  /*0800*/  LDG.E.CONSTANT R8, desc[UR22][R28.64+0x3c] ;  /* 0x00003c161c087981 */ /* 0x000f68000c1e9900 */
[----:B------:R-:W5:Y:S01]  /*0810*/  LDG.E.128.CONSTANT R16, desc[UR22][R16.64+0x30] ;  /* 0x0000301610107981 */ /* 0x000f62000c1e9d00 */
[----:B------:R-:W-:Y:S01]  /*0820*/  ULEA.HI UR13, UR10, 0x1, URZ, 0x1e ;  /* 0x000000010a0d7891 */ /* 0x000fe2000f8ff0ff */
[----:B------:R-:W-:-:S03]  /*0830*/  VIADD R24, R24, 0x4 ;  /* 0x0000000418187836 */ /* 0x000fc60000000000 */
[----:B------:R-:W-:Y:S01]  /*0840*/  ULOP3.LUT UR13, UR13, 0x7ffffffc, URZ, 0xc0, !UPT ;  /* 0x7ffffffc0d0d7892 */ /* 0x000fe2000f8ec0ff */
[----:B------:R-:W-:-:S05]  /*0850*/  FADD R25, R25, R2 ;  /* 0x0000000219197221 */ /* 0x000fca0000000000 */
[----:B------:R-:W-:Y:S01]  /*0860*/  ISETP.NE.AND P0, PT, R24, UR13, PT ;  /* 0x0000000d18007c0c */ /* 0x000fe2000bf05270 */
[----:B------:R-:W-:Y:S01]  /*0870*/  FADD R26, R25, R26 ;  /* 0x0000001a191a7221 */ /* 0x000fe20000000000 */
[----:B------:R-:W-:Y:S01]  /*0880*/  IADD3 R22, PT, PT, R22, 0x10, RZ ;  /* 0x0000001016167810 */ /* 0x000fe20007ffe0ff */
[----:B--2---:R-:W-:Y:S01]  /*0890*/  FADD R4, R13, R4 ;  /* 0x000000040d047221 */ /* 0x004fe20000000000 */
[----:B---3--:R-:W-:Y:S01]  /*08a0*/  FADD R5, R12, R5 ;  /* 0x000000050c057221 */ /* 0x008fe20000000000 */
[----:B----4-:R-:W-:Y:S01]  /*08b0*/  FADD R9, R14, R9 ;  /* 0x000000090e097221 */ /* 0x010fe20000000000 */
[----:B-----5:R-:W-:Y:S01]  /*08c0*/  FADD R6, R7, R6 ;  /* 0x0000000607067221 */ /* 0x020fe20000000000 */
[----:B------:R-:W-:-:S04]  /*08d0*/  FMUL R13, R17, R4 ;  /* 0x00000004110d7220 */ /* 0x000fc80000400000 */
[----:B------:R-:W-:Y:S01]  /*08e0*/  FFMA R5, R16, R5, R13 ;  /* 0x0000000510057223 */ /* 0x000fe2000000000d */
[----:B------:R-:W-:Y:S01]  /*08f0*/  FADD R8, R15, R8 ;  /* 0x000000080f087221 */ /* 0x000fe20000000000 */
[----:B------:R-:W-:Y:S02]  /*0900*/  FFMA R11, R11, R6, R10 ;  /* 0x000000060b0b7223 */ /* 0x000fe4000000000a */
[----:B------:R-:W-:Y:S02]  /*0910*/  FFMA R18, R18, R9, R5 ;  /* 0x0000000912127223 */ /* 0x000fe40000000005 */
[----:B------:R-:W-:Y:S02]  /*0920*/  FADD R11, R26, R11 ;  /* 0x0000000b1a0b7221 */ /* 0x000fe40000000000 */
[----:B------:R-:W-:-:S04]  /*0930*/  FFMA R8, R19, R8, R18 ;  /* 0x0000000813087223 */ /* 0x000fc80000000012 */
[----:B------:R-:W-:Y:S01]  /*0940*/  FADD R2, R11, R8 ;  /* 0x000000080b027221 */ /* 0x000fe20000000000 */
[----:B------:R-:W-:Y:S06]  /*0950*/  @P0 BRA `(.L_x_77) ;  /* 0xfffffff800cc0947 */ /* 0x000fec000383ffff */
.L_x_76:
[----:B------:R-:W-:-:S04]  /*0960*/  ULEA.HI UR13, UR10, 0x1, URZ, 0x1e ;  /* 0x000000010a0d7891 */ /* 0x000fc8000f8ff0ff */
[----:B------:R-:W-:-:S04]  /*0970*/  ULOP3.LUT UR13, UR13, 0x3, URZ, 0xc0, !UPT ;  /* 0x000000030d0d7892 */ /* 0x000fc8000f8ec0ff */
[----:B------:R-:W-:-:S09]  /*0980*/  UISETP.NE.AND UP0, UPT, UR13, URZ, UPT ;  /* 0x000000ff0d00728c */ /* 0x000fd2000bf05270 */
[----:B------:R-:W-:Y:S05]  /*0990*/  BRA.U !UP0, `(.L_x_78) ;  /* 0x0000000508187547 */ /* 0x000fea000b800000 */
[----:B------:R-:W1:Y:S01]  /*09a0*/  LDC.64 R14, c[0x0][0x3a0] ;  /* 0x0000e800ff0e7b82 */ /* 0x000e620000000a00 */
[C---:B------:R-:W-:Y:S01]  /*09b0*/  IADD3 R7, PT, PT, R22.reuse, UR9, RZ ;  /* 0x0000000916077c10 */ /* 0x040fe2000fffe0ff */
[----:B------:R-:W-:Y:S01]  /*09c0*/  IMAD.IADD R23, R23, 0x1, R22 ;  /* 0x0000000117177824 */ /* 0x000fe200078e0216 */
[----:B------:R-:W-:-:S05]  /*09d0*/  IADD3 R5, PT, PT, R22, UR7, RZ ;  /* 0x0000000716057c10 */ /* 0x000fca000fffe0ff */
[----:B------:R-:W2:Y:S08]  /*09e0*/  LDC.64 R12, c[0x0][0x380] ;  /* 0x0000e000ff0c7b82 */ /* 0x000eb00000000a00 */
[----:B------:R-:W3:Y:S08]  /*09f0*/  LDC.64 R18, c[0x0][0x398] ;  /* 0x0000e600ff127b82 */ /* 0x000ef00000000a00 */
[----:B------:R-:W4:Y:S01]  /*0a00*/  LDC.64 R16, c[0x0][0x388] ;  /* 0x0000e200ff107b82 */ /* 0x000f220000000a00 */
[----:B-1----:R-:W-:-:S05]  /*0a10*/  IMAD.WIDE.U32 R14, R7, 0x4, R14 ;  /* 0x00000004070e7825 */ /* 0x002fca00078e000e */
[----:B------:R-:W5:Y:S01]  /*0a20*/  LDG.E.CONSTANT R24, desc[UR22][R14.64+0x4] ;  /* 0x000004160e187981 */ /* 0x000f62000c1e9900 */
[----:B--2---:R-:W-:-:S03]  /*0a30*/  IMAD.WIDE R12, R5, 0x4, R12 ;  /* 0x00000004050c7825 */ /* 0x004fc600078e020c */
[----:B------:R-:W2:Y:S01]  /*0a40*/  LDG.E.CONSTANT R26, desc[UR22][R14.64+0xc] ;  /* 0x00000c160e1a7981 */ /* 0x000ea2000c1e9900 */
[----:B---3--:R-:W-:-:S03]  /*0a50*/  IMAD.WIDE.U32 R18, R7, 0x4, R18 ;  /* 0x0000000407127825 */ /* 0x008fc600078e0012 */
[----:B------:R-:W5:Y:S04]  /*0a60*/  LDG.E.128.CONSTANT R4, desc[UR22][R12.64] ;  /* 0x000000160c047981 */ /* 0x000f68000c1e9d00 */
[----:B------:R-:W3:Y:S01]  /*0a70*/  LDG.E.CONSTANT R25, desc[UR22][R18.64+0x8] ;  /* 0x0000081612197981 */ /* 0x000ee2000c1e9900 */
[----:B----4-:R-:W-:-:S03]  /*0a80*/  IMAD.WIDE R16, R23, 0x4, R16 ;  /* 0x0000000417107825 */ /* 0x010fc600078e0210 */
[----:B------:R-:W4:Y:S04]  /*0a90*/  LDG.E.CONSTANT R23, desc[UR22][R18.64] ;  /* 0x0000001612177981 */ /* 0x000f28000c1e9900 */
[----:B------:R-:W2:Y:S01]  /*0aa0*/  LDG.E.128.CONSTANT R8, desc[UR22][R16.64] ;  /* 0x0000001610087981 */ /* 0x000ea2000c1e9d00 */
[----:B------:R-:W-:Y:S01]  /*0ab0*/  UISETP.NE.AND UP0, UPT, UR13, 0x1, UPT ;  /* 0x000000010d00788c */ /* 0x000fe2000bf05270 */
[----:B-----5:R-:W-:Y:S01]  /*0ac0*/  FADD R24, R5, R24 ;  /* 0x0000001805187221 */ /* 0x020fe20000000000 */
[----:B---3--:R-:W-:Y:S01]  /*0ad0*/  FADD R25, R6, R25 ;  /* 0x0000001906197221 */ /* 0x008fe20000000000 */
[----:B----4-:R-:W-:Y:S02]  /*0ae0*/  FADD R23, R4, R23 ;  /* 0x0000001704177221 */ /* 0x010fe40000000000 */
[----:B--2---:R-:W-:-:S04]  /*0af0*/  FMUL R9, R9, R24 ;  /* 0x0000001809097220 */ /* 0x004fc80000400000 */
[----:B------:R-:W-:Y:S01]  /*0b00*/  FFMA R9, R8, R23, R9 ;  /* 0x0000001708097223 */ /* 0x000fe20000000009 */
[----:B------:R-:W-:-:S03]  /*0b10*/  FADD R26, R7, R26 ;  /* 0x0000001a071a7221 */ /* 0x000fc60000000000 */
[----:B------:R-:W-:-:S04]  /*0b20*/  FFMA R10, R10, R25, R9 ;  /* 0x000000190a0a7223 */ /* 0x000fc80000000009 */
[----:B------:R-:W-:-:S04]  /*0b30*/  FFMA R11, R11, R26, R10 ;  /* 0x0000001a0b0b7223 */ /* 0x000fc8000000000a */
[----:B------:R-:W-:Y:S01]  /*0b40*/  FADD R2, R2, R11 ;  /* 0x0000000b02027221 */ /* 0x000fe20000000000 */
[----:B------:R-:W-:Y:S06]  /*0b50*/  BRA.U !UP0, `(.L_x_78) ;  /* 0x0000000108a87547 */ /* 0x000fec000b800000 */
[----:B------:R-:W1:Y:S01]  /*0b60*/  LDCU.64 UR14, c[0x0][0x398] ;  /* 0x00007300ff0e77ac */ /* 0x000e620008000a00 */
[----:B------:R-:W-:Y:S01]  /*0b70*/  IADD3 R4, P0, PT, R22, UR9, RZ ;  /* 0x0000000916047c10 */ /* 0x000fe2000ff1e0ff */
[----:B------:R-:W2:Y:S01]  /*0b80*/  LDG.E.128.CONSTANT R8, desc[UR22][R16.64+0x10] ;  /* 0x0000101610087981 */ /* 0x000ea2000c1e9d00 */
[----:B------:R-:W3:Y:S02]  /*0b90*/  LDCU.64 UR18, c[0x0][0x3a0] ;  /* 0x00007400ff1277ac */ /* 0x000ee40008000a00 */
[----:B------:R-:W-:Y:S02]  /*0ba0*/  IADD3.X R5, PT, PT, RZ, RZ, RZ, P0, !PT ;  /* 0x000000ffff057210 */ /* 0x000fe400007fe4ff */
[C---:B------:R-:W-:Y:S02]  /*0bb0*/  SHF.L.U32 R30, R4.reuse, 0x2, RZ ;  /* 0x00000002041e7819 */ /* 0x040fe400000006ff */
[----:B------:R-:W-:Y:S02]  /*0bc0*/  SHF.L.U64.HI R4, R4, 0x2, R5 ;  /* 0x0000000204047819 */ /* 0x000fe40000010205 */
[----:B-1----:R-:W-:-:S02]  /*0bd0*/  IADD3 R32, P0, PT, R30, UR14, RZ ;  /* 0x0000000e1e207c10 */ /* 0x002fc4000ff1e0ff */
[----:B---3--:R-:W-:Y:S02]  /*0be0*/  IADD3 R30, P1, PT, R30, UR18, RZ ;  /* 0x000000121e1e7c10 */ /* 0x008fe4000ff3e0ff */
[C---:B------:R-:W-:Y:S02]  /*0bf0*/  IADD3.X R33, PT, PT, R4.reuse, UR15, RZ, P0, !PT ;  /* 0x0000000f04217c10 */ /* 0x040fe400087fe4ff */
[----:B------:R-:W-:Y:S02]  /*0c00*/  IADD3.X R31, PT, PT, R4, UR19, RZ, P1, !PT ;  /* 0x00000013041f7c10 */ /* 0x000fe40008ffe4ff */
[----:B------:R-:W3:Y:S04]  /*0c10*/  LDG.E.128.CONSTANT R4, desc[UR22][R12.64+0x10] ;  /* 0x000010160c047981 */ /* 0x000ee8000c1e9d00 */
[----:B------:R-:W3:Y:S04]  /*0c20*/  LDG.E.CONSTANT R29, desc[UR22][R32.64+0x10] ;  /* 0x00001016201d7981 */ /* 0x000ee8000c1e9900 */
[----:B------:R-:W4:Y:S01]  /*0c30*/  LDG.E.CONSTANT R14, desc[UR22][R30.64+0x14] ;  /* 0x000014161e0e7981 */ /* 0x000f22000c1e9900 */
[----:B------:R-:W-:-:S03]  /*0c40*/  UISETP.NE.AND UP0, UPT, UR13, 0x2, UPT ;  /* 0x000000020d00788c */ /* 0x000fc6000bf05270 */
[----:B------:R-:W5:Y:S03]  /*0c50*/  LDG.E.CONSTANT R25, desc[UR22][R32.64+0x18] ;  /* 0x0000181620197981 */ /* 0x000f66000c1e9900 */
[----:B------:R-:W-:Y:S01]  /*0c60*/  PLOP3.LUT P0, PT, PT, PT, UP0, 0x80, 0x8 ;  /* 0x000000000008781c */ /* 0x000fe20003f0f008 */
[----:B------:R-:W5:-:S12]  /*0c70*/  LDG.E.CONSTANT R22, desc[UR22][R30.64+0x1c] ;  /* 0x00001c161e167981 */ /* 0x000f58000c1e9900 */
[----:B------:R-:W5:Y:S04]  /*0c80*/  @P0 LDG.E.CONSTANT R26, desc[UR22][R30.64+0x24] ;  /* 0x000024161e1a0981 */ /* 0x000f68000c1e9900 */
[----:B------:R-:W5:Y:S04]  /*0c90*/  @P0 LDG.E.CONSTANT R27, desc[UR22][R32.64+0x20] ;  /* 0x00002016201b0981 */ /* 0x000f68000c1e9900 */
[----:B------:R-:W5:Y:S04]  /*0ca0*/  @P0 LDG.E.128.CONSTANT R16, desc[UR22][R16.64+0x20] ;  /* 0x0000201610100981 */ /* 0x000f68000c1e9d00 */
[----:B------:R-:W5:Y:S04]  /*0cb0*/  @P0 LDG.E.CONSTANT R23, desc[UR22][R32.64+0x28] ;  /* 0x0000281620170981 */ /* 0x000f68000c1e9900 */
[----:B------:R-:W5:Y:S01]  /*0cc0*/  @P0 LDG.E.CONSTANT R24, desc[UR22][R30.64+0x2c] ;  /* 0x00002c161e180981 */ /* 0x000f62000c1e9900 */
[----:B---3--:R-:W-:Y:S01]  /*0cd0*/  FADD R29, R4, R29 ;  /* 0x0000001d041d7221 */ /* 0x008fe20000000000 */
[----:B----4-:R-:W-:-:S02]  /*0ce0*/  FADD R4, R5, R14 ;  /* 0x0000000e05047221 */ /* 0x010fc40000000000 */
[----:B------:R-:W3:Y:S02]  /*0cf0*/  @P0 LDG.E.128.CONSTANT R12, desc[UR22][R12.64+0x20] ;  /* 0x000020160c0c0981 */ /* 0x000ee4000c1e9d00 */
[----:B--2---:R-:W-:Y:S01]  /*0d00*/  FMUL R9, R9, R4 ;  /* 0x0000000409097220 */ /* 0x004fe20000400000 */
[----:B-----5:R-:W-:-:S03]  /*0d10*/  FADD R25, R6, R25 ;  /* 0x0000001906197221 */ /* 0x020fc60000000000 */
[----:B------:R-:W-:Y:S01]  /*0d20*/  FFMA R9, R8, R29, R9 ;  /* 0x0000001d08097223 */ /* 0x000fe20000000009 */
[----:B------:R-:W-:-:S03]  /*0d30*/  FADD R22, R7, R22 ;  /* 0x0000001607167221 */ /* 0x000fc60000000000 */
[----:B------:R-:W-:-:S04]  /*0d40*/  FFMA R10, R10, R25, R9 ;  /* 0x000000190a0a7223 */ /* 0x000fc80000000009 */
[----:B------:R-:W-:-:S04]  /*0d50*/  FFMA R11, R11, R22, R10 ;  /* 0x000000160b0b7223 */ /* 0x000fc8000000000a */
[----:B------:R-:W-:Y:S01]  /*0d60*/  FADD R2, R2, R11 ;  /* 0x0000000b02027221 */ /* 0x000fe20000000000 */
[----:B---3--:R-:W-:Y:S01]  /*0d70*/  @P0 FADD R26, R13, R26 ;  /* 0x0000001a0d1a0221 */ /* 0x008fe20000000000 */
[----:B------:R-:W-:-:S03]  /*0d80*/  @P0 FADD R27, R12, R27 ;  /* 0x0000001b0c1b0221 */ /* 0x000fc60000000000 */
[----:B------:R-:W-:Y:S01]  /*0d90*/  @P0 FMUL R5, R17, R26 ;  /* 0x0000001a11050220 */ /* 0x000fe20000400000 */
[----:B------:R-:W-:-:S03]  /*0da0*/  @P0 FADD R23, R14, R23 ;  /* 0x000000170e170221 */ /* 0x000fc60000000000 */
[----:B------:R-:W-:Y:S01]  /*0db0*/  @P0 FFMA R5, R16, R27, R5 ;  /* 0x0000001b10050223 */ /* 0x000fe20000000005 */
[----:B------:R-:W-:-:S03]  /*0dc0*/  @P0 FADD R24, R15, R24 ;  /* 0x000000180f180221 */ /* 0x000fc60000000000 */
[----:B------:R-:W-:-:S04]  /*0dd0*/  @P0 FFMA R18, R18, R23, R5 ;  /* 0x0000001712120223 */ /* 0x000fc80000000005 */
[----:B------:R-:W-:-:S04]  /*0de0*/  @P0 FFMA R19, R19, R24, R18 ;  /* 0x0000001813130223 */ /* 0x000fc80000000012 */
[----:B------:R-:W-:-:S07]  /*0df0*/  @P0 FADD R2, R2, R19 ;  /* 0x0000001302020221 */ /* 0x000fce0000000000 */
.L_x_78:
[----:B------:R-:W1:Y:S01]  /*0e00*/  S2UR UR14, SR_CgaCtaId ;  /* 0x00000000000e79c3 */ /* 0x000e620000008800 */
[----:B------:R-:W2:Y:S01]  /*0e10*/  LDCU UR15, c[0x0][0x3bc] ;  /* 0x00007780ff0f77ac */ /* 0x000ea20008000800 */
[----:B------:R-:W3:Y:S01]  /*0e20*/  LDCU UR16, c[0x0][0x3c4] ;  /* 0x00007880ff1077ac */ /* 0x000ee20008000800 */
[----:B------:R-:W-:Y:S01]  /*0e30*/  UMOV UR13, 0x400 ;  /* 0x00000400000d7882 */ /* 0x000fe20000000000 */
[----:B---3--:R-:W-:Y:S01]  /*0e40*/  FMUL R2, R2, UR16 ;  /* 0x0000001002027c20 */ /* 0x008fe20008400000 */
[----:B-1----:R-:W-:Y:S02]  /*0e50*/  ULEA UR13, UR14, UR13, 0x18 ;  /* 0x0000000d0e0d7291 */ /* 0x002fe4000f8ec0ff */
[----:B------:R-:W-:-:S04]  /*0e60*/  UIADD3 UR14, UPT, UPT, UR6, 0x40, URZ ;  /* 0x00000040060e7890 */ /* 0x000fc8000fffe0ff */
[----:B--2---:R-:W-:Y:S01]  /*0e70*/  UISETP.LT.AND UP0, UPT, UR14, UR15, UPT ;  /* 0x0000000f0e00728c */ /* 0x004fe2000bf01270 */
[C---:B------:R-:W-:Y:S02]  /*0e80*/  LEA R5, R3.reuse, UR13, 0x2 ;  /* 0x0000000d03057c11 */ /* 0x040fe4000f8e10ff */
[----:B0-----:R-:W-:Y:S01]  /*0e90*/  IADD3 R3, PT, PT, R3, UR24, RZ ;  /* 0x0000001803037c10 */ /* 0x001fe2000fffe0ff */
[----:B------:R-:W-:Y:S02]  /*0ea0*/  USEL UR14, UR14, UR15, UP0 ;  /* 0x0000000f0e0e7287 */ /* 0x000fe40008000000 */
[----:B------:R1:W-:Y:S02]  /*0eb0*/  STS [R5], R2 ;  /* 0x0000000205007388 */ /* 0x0003e40000000800 */
[----:B------:R-:W-:-:S06]  /*0ec0*/  UIADD3 UR14, UPT, UPT, UR14, -UR6, URZ ;  /* 0x800000060e0e7290 */ /* 0x000fcc000fffe0ff */
[----:B------:R-:W-:-:S13]  /*0ed0*/  ISETP.GE.AND P0, PT, R3, UR14, PT ;  /* 0x0000000e03007c0c */ /* 0x000fda000bf06270 */
[----:B-1----:R-:W-:Y:S05]  /*0ee0*/  @!P0 BRA `(.L_x_79) ;  /* 0xfffffff4003c8947 */ /* 0x002fea000383ffff */
[----:B------:R-:W-:Y:S05]  /*0ef0*/  BSYNC.RECONVERGENT B1 ;  /* 0x0000000000017941 */ /* 0x000fea0003800200 */
.L_x_75:
[----:B------:R-:W-:Y:S05]  /*0f00*/  BRA `(.L_x_70) ;  /* 0x0000000c00607947 */ /* 0x000fea0003800000 */
.L_x_71:
[----:B------:R-:W1:Y:S01]  /*0f10*/  LDCU UR14, c[0x0][0x3bc] ;  /* 0x00007780ff0e77ac */ /* 0x000e620008000800 */
[----:B------:R-:W2:Y:S01]  /*0f20*/  LDCU UR15, c[0x0][0x3c0] ;  /* 0x00007800ff0f77ac */ /* 0x000ea20008000800 */
[----:B------:R-:W-:-:S04]  /*0f30*/  UIADD3 UR13, UPT, UPT, UR6, 0x40, URZ ;  /* 0x00000040060d7890 */ /* 0x000fc8000fffe0ff */
[----:B-1----:R-:W-:-:S04]  /*0f40*/  UISETP.LT.AND UP0, UPT, UR13, UR14, UPT ;  /* 0x0000000e0d00728c */ /* 0x002fc8000bf01270 */
[----:B------:R-:W-:Y:S02]  /*0f50*/  USEL UR13, UR13, UR14, UP0 ;  /* 0x0000000e0d0d7287 */ /* 0x000fe40008000000 */
[----:B--2---:R-:W-:-:S04]  /*0f60*/  UISETP.GT.AND UP0, UPT, UR15, URZ, UPT ;  /* 0x000000ff0f00728c */ /* 0x004fc8000bf04270 */
[----:B------:R-:W-:-:S05]  /*0f70*/  IMAD.U32 R2, RZ, RZ, UR13 ;  /* 0x0000000dff027e24 */ /* 0x000fca000f8e00ff */
[----:B------:R-:W-:Y:S01]  /*0f80*/  IADD3 R2, PT, PT, R2, -UR6, RZ ;  /* 0x8000000602027c10 */ /* 0x000fe2000fffe0ff */
[----:B------:R-:W-:Y:S06]  /*0f90*/  BRA.U UP0, `(.L_x_80) ;  /* 0x0000000100347547 */ /* 0x000fec000b800000 */
[----:B------:R-:W1:Y:S01]  /*0fa0*/  S2R R5, SR_CgaCtaId ;  /* 0x0000000000057919 */ /* 0x000e620000008800 */
[----:B------:R-:W-:Y:S01]  /*0fb0*/  MOV R4, 0x400 ;  /* 0x0000040000047802 */ /* 0x000fe20000000f00 */
[----:B------:R-:W-:Y:S01]  /*0fc0*/  BSSY.RECONVERGENT B1, `(.L_x_81) ;  /* 0x0000009000017945 */ /* 0x000fe20003800200 */
[----:B------:R-:W-:Y:S02]  /*0fd0*/  MOV R3, R21 ;  /* 0x0000001500037202 */ /* 0x000fe40000000f00 */
[----:B-1----:R-:W-:-:S07]  /*0fe0*/  LEA R6, R5, R4, 0x18 ;  /* 0x0000000405067211 */ /* 0x002fce00078ec0ff */
.L_x_82:
[----:B------:R-:W-:Y:S01]  /*0ff0*/  FMUL R5, RZ, UR26 ;  /* 0x0000001aff057c20 */ /* 0x000fe20008400000 */
[C---:B------:R-:W-:Y:S01]  /*1000*/  LEA R4, R3.reuse, R6, 0x2 ;  /* 0x0000000603047211 */ /* 0x040fe200078e10ff */
[----:B0-----:R-:W-:-:S04]  /*1010*/  VIADD R3, R3, UR24 ;  /* 0x0000001803037c36 */ /* 0x001fc80008000000 */
[----:B------:R1:W-:Y:S01]  /*1020*/  STS [R4], R5 ;  /* 0x0000000504007388 */ /* 0x0003e20000000800 */
[----:B------:R-:W-:-:S13]  /*1030*/  ISETP.GE.AND P0, PT, R3, R2, PT ;  /* 0x000000020300720c */ /* 0x000fda0003f06270 */
[----:B-1----:R-:W-:Y:S05]  /*1040*/  @!P0 BRA `(.L_x_82) ;  /* 0xfffffffc00e88947 */ /* 0x002fea000383ffff */
[----:B------:R-:W-:Y:S05]  /*1050*/  BSYNC.RECONVERGENT B1 ;  /* 0x0000000000017941 */ /* 0x000fea0003800200 */
.L_x_81:
[----:B------:R-:W-:Y:S05]  /*1060*/  BRA `(.L_x_70) ;  /* 0x0000000c00087947 */ /* 0x000fea0003800000 */
.L_x_80:
[----:B------:R-:W-:-:S07]  /*1070*/  MOV R3, R21 ;  /* 0x0000001500037202 */ /* 0x000fce0000000f00 */
.L_x_88:
[----:B------:R-:W1:Y:S01]  /*1080*/  LDC R14, c[0x0][0x3c0] ;  /* 0x0000f000ff0e7b82 */ /* 0x000e620000000800 */
[----:B------:R-:W-:Y:S01]  /*1090*/  UISETP.GE.U32.AND UP0, UPT, UR10, 0x7, UPT ;  /* 0x000000070a00788c */ /* 0x000fe2000bf06070 */
[----:B------:R-:W-:Y:S01]  /*10a0*/  IADD3 R7, PT, PT, R3, UR6, RZ ;  /* 0x0000000603077c10 */ /* 0x000fe2000fffe0ff */
[----:B------:R-:W-:Y:S02]  /*10b0*/  HFMA2 R5, -RZ, RZ, 0, 0 ;  /* 0x00000000ff057431 */ /* 0x000fe400000001ff */
[----:B------:R-:W-:Y:S02]  /*10c0*/  IMAD.MOV.U32 R15, RZ, RZ, RZ ;  /* 0x000000ffff0f7224 */ /* 0x000fe400078e00ff */
[----:B-1----:R-:W-:-:S03]  /*10d0*/  IMAD R4, R7, R14, UR8 ;  /* 0x0000000807047e24 */ /* 0x002fc6000f8e020e */
[----:B------:R-:W-:Y:S05]  /*10e0*/  BRA.U !UP0, `(.L_x_83) ;  /* 0x0000000508247547 */ /* 0x000fea000b800000 */
[----:B------:R-:W1:Y:S01]  /*10f0*/  LDCU.64 UR18, c[0x0][0x398] ;  /* 0x00007300ff1277ac */ /* 0x000e620008000a00 */
[----:B------:R-:W-:Y:S02]  /*1100*/  LOP3.LUT R16, R14, 0x7ffffff8, RZ, 0xc0, !PT ;  /* 0x7ffffff80e107812 */ /* 0x000fe400078ec0ff */
[----:B------:R-:W-:Y:S01]  /*1110*/  MOV R5, RZ ;  /* 0x000000ff00057202 */ /* 0x000fe20000000f00 */
[----:B------:R-:W2:Y:S01]  /*1120*/  LDCU.64 UR20, c[0x0][0x3a0] ;  /* 0x00007400ff1477ac */ /* 0x000ea20008000a00 */
[----:B------:R-:W-:Y:S01]  /*1130*/  MOV R19, R4 ;  /* 0x0000000400137202 */ /* 0x000fe20000000f00 */
[----:B------:R-:W-:Y:S01]  /*1140*/  IMAD.MOV R17, RZ, RZ, -R16 ;  /* 0x000000ffff117224 */ /* 0x000fe200078e0a10 */
[----:B------:R-:W-:Y:S01]  /*1150*/  MOV R15, UR7 ;  /* 0x00000007000f7c02 */ /* 0x000fe20008000f00 */
[----:B------:R-:W-:Y:S02]  /*1160*/  USHF.L.U32 UR13, UR9, 0x2, URZ ;  /* 0x00000002090d7899 */ /* 0x000fe400080006ff */
[----:B------:R-:W-:-:S02]  /*1170*/  USHF.R.U32.HI UR14, URZ, 0x1e, UR9 ;  /* 0x0000001eff0e7899 */ /* 0x000fc40008011609 */
[----:B-1----:R-:W-:Y:S02]  /*1180*/  UIADD3 UR15, UP0, UPT, UR13, UR18, URZ ;  /* 0x000000120d0f7290 */ /* 0x002fe4000ff1e0ff */
[----:B--2---:R-:W-:Y:S02]  /*1190*/  UIADD3 UR13, UP2, UPT, UR13, UR20, URZ ;  /* 0x000000140d0d7290 */ /* 0x004fe4000ff5e0ff */
[----:B------:R-:W-:Y:S02]  /*11a0*/  UIADD3 UR15, UP1, UPT, UR15, 0x10, URZ ;  /* 0x000000100f0f7890 */ /* 0x000fe4000ff3e0ff */
[----:B------:R-:W-:Y:S02]  /*11b0*/  UIADD3 UR13, UP3, UPT, UR13, 0x14, URZ ;  /* 0x000000140d0d7890 */ /* 0x000fe4000ff7e0ff */
[----:B------:R-:W-:Y:S02]  /*11c0*/  UIADD3.X UR16, UPT, UPT, URZ, UR14, UR19, UP1, UP0 ;  /* 0x0000000eff107290 */ /* 0x000fe40008fe0413 */
[----:B------:R-:W-:Y:S01]  /*11d0*/  UIADD3.X UR14, UPT, UPT, URZ, UR14, UR21, UP3, UP2 ;  /* 0x0000000eff0e7290 */ /* 0x000fe20009fe4415 */
[----:B------:R-:W-:-:S02]  /*11e0*/  MOV R8, UR15 ;  /* 0x0000000f00087c02 */ /* 0x000fc40008000f00 */
[----:B------:R-:W-:Y:S02]  /*11f0*/  MOV R12, UR13 ;  /* 0x0000000d000c7c02 */ /* 0x000fe40008000f00 */
[----:B------:R-:W-:Y:S01]  /*1200*/  MOV R9, UR16 ;  /* 0x0000001000097c02 */ /* 0x000fe20008000f00 */
[----:B------:R-:W-:-:S07]  /*1210*/  IMAD.U32 R13, RZ, RZ, UR14 ;  /* 0x0000000eff0d7e24 */ /* 0x000fce000f8e00ff */
.L_x_84:
[----:B------:R-:W1:Y:S01]  /*1220*/  LDC.64 R6, c[0x0][0x380] ;  /* 0x0000e000ff067b82 */ /* 0x000e620000000a00 */
[----:B------:R-:W2:Y:S04]  /*1230*/  LDG.E.CONSTANT R23, desc[UR22][R8.64+-0x10] ;  /* 0xfffff01608177981 */ /* 0x000ea8000c1e9900 */
[----:B------:R-:W3:Y:S03]  /*1240*/  LDG.E.CONSTANT R24, desc[UR22][R12.64+-0x10] ;  /* 0xfffff0160c187981 */ /* 0x000ee6000c1e9900 */
[----:B------:R-:W4:Y:S01]  /*1250*/  LDC.64 R10, c[0x0][0x388] ;  /* 0x0000e200ff0a7b82 */ /* 0x000f220000000a00 */
[----:B------:R-:W5:Y:S01]  /*1260*/  LDG.E.CONSTANT R26, desc[UR22][R8.64+-0x8] ;  /* 0xfffff816081a7981 */ /* 0x000f62000c1e9900 */
[----:B-1----:R-:W-:-:S05]  /*1270*/  IMAD.WIDE R6, R15, 0x4, R6 ;  /* 0x000000040f067825 */ /* 0x002fca00078e0206 */
[----:B------:R-:W2:Y:S01]  /*1280*/  LDG.E.CONSTANT R18, desc[UR22][R6.64] ;  /* 0x0000001606127981 */ /* 0x000ea2000c1e9900 */
[----:B----4-:R-:W-:-:S03]  /*1290*/  IMAD.WIDE R10, R19, 0x4, R10 ;  /* 0x00000004130a7825 */ /* 0x010fc600078e020a */
[----:B------:R-:W5:Y:S04]  /*12a0*/  LDG.E.CONSTANT R25, desc[UR22][R6.64+0x8] ;  /* 0x0000081606197981 */ /* 0x000f68000c1e9900 */
[----:B------:R-:W4:Y:S04]  /*12b0*/  LDG.E.CONSTANT R22, desc[UR22][R10.64] ;  /* 0x000000160a167981 */ /* 0x000f28000c1e9900 */
[----:B------:R-:W3:Y:S04]  /*12c0*/  LDG.E.CONSTANT R29, desc[UR22][R6.64+0x1c] ;  /* 0x00001c16061d7981 */ /* 0x000ee8000c1e9900 */
[----:B------:R-:W3:Y:S04]  /*12d0*/  LDG.E.CONSTANT R28, desc[UR22][R10.64+0x18] ;  /* 0x000018160a1c7981 */ /* 0x000ee8000c1e9900 */
[----:B------:R-:W3:Y:S01]  /*12e0*/  LDG.E.CONSTANT R27, desc[UR22][R10.64+0x1c] ;  /* 0x00001c160a1b7981 */ /* 0x000ee2000c1e9900 */
[----:B--2---:R-:W-:-:S03]  /*12f0*/  FADD R18, R18, R23 ;  /* 0x0000001712127221 */ /* 0x004fc60000000000 */
[----:B------:R-:W3:Y:S01]  /*1300*/  LDG.E.CONSTANT R23, desc[UR22][R6.64+0x4] ;  /* 0x0000041606177981 */ /* 0x000ee2000c1e9900 */
[----:B----4-:R-:W-:-:S03]  /*1310*/  FFMA R18, R18, R22, R5 ;  /* 0x0000001612127223 */ /* 0x010fc60000000005 */
[----:B------:R-:W2:Y:S04]  /*1320*/  LDG.E.CONSTANT R22, desc[UR22][R10.64+0x4] ;  /* 0x000004160a167981 */ /* 0x000ea8000c1e9900 */
[----:B------:R-:W4:Y:S01]  /*1330*/  LDG.E.CONSTANT R5, desc[UR22][R10.64+0x8] ;  /* 0x000008160a057981 */ /* 0x000f22000c1e9900 */
[----:B-----5:R-:W-:-:S03]  /*1340*/  FADD R25, R25, R26 ;  /* 0x0000001a19197221 */ /* 0x020fc60000000000 */
[----:B------:R-:W5:Y:S01]  /*1350*/  LDG.E.CONSTANT R26, desc[UR22][R8.64] ;  /* 0x00000016081a7981 */ /* 0x000f62000c1e9900 */
[----:B---3--:R-:W-:-:S03]  /*1360*/  FADD R23, R23, R24 ;  /* 0x0000001817177221 */ /* 0x008fc60000000000 */
[----:B------:R-:W3:Y:S01]  /*1370*/  LDG.E.CONSTANT R24, desc[UR22][R12.64+-0x8] ;  /* 0xfffff8160c187981 */ /* 0x000ee2000c1e9900 */
[----:B--2---:R-:W-:-:S03]  /*1380*/  FFMA R18, R23, R22, R18 ;  /* 0x0000001617127223 */ /* 0x004fc60000000012 */
[----:B------:R-:W3:Y:S01]  /*1390*/  LDG.E.CONSTANT R23, desc[UR22][R6.64+0xc] ;  /* 0x00000c1606177981 */ /* 0x000ee2000c1e9900 */
[----:B----4-:R-:W-:-:S03]  /*13a0*/  FFMA R5, R25, R5, R18 ;  /* 0x0000000519057223 */ /* 0x010fc60000000012 */
[----:B------:R-:W5:Y:S04]  /*13b0*/  LDG.E.CONSTANT R25, desc[UR22][R6.64+0x10] ;  /* 0x0000101606197981 */ /* 0x000f68000c1e9900 */
[----:B------:R-:W2:Y:S04]  /*13c0*/  LDG.E.CONSTANT R18, desc[UR22][R10.64+0xc] ;  /* 0x00000c160a127981 */ /* 0x000ea8000c1e9900 */
[----:B------:R-:W4:Y:S01]  /*13d0*/  LDG.E.CONSTANT R22, desc[UR22][R10.64+0x10] ;  /* 0x000010160a167981 */ /* 0x000f22000c1e9900 */
[----:B---3--:R-:W-:-:S03]  /*13e0*/  FADD R24, R23, R24 ;  /* 0x0000001817187221 */ /* 0x008fc60000000000 */
[----:B------:R-:W3:Y:S01]  /*13f0*/  LDG.E.CONSTANT R23, desc[UR22][R6.64+0x18] ;  /* 0x0000181606177981 */ /* 0x000ee2000c1e9900 */
[----:B-----5:R-:W-:Y:S01]  /*1400*/  FADD R26, R25, R26 ;  /* 0x0000001a191a7221 */ /* 0x020fe20000000000 */
[----:B--2---:R-:W-:Y:S02]  /*1410*/  FFMA R25, R24, R18, R5 ;  /* 0x0000001218197223 */ /* 0x004fe40000000005 */
[----:B------:R-:W2:Y:S04]  /*1420*/  LDG.E.CONSTANT R5, desc[UR22][R12.64] ;  /* 0x000000160c057981 */ /* 0x000ea8000c1e9900 */
[----:B------:R-:W2:Y:S01]  /*1430*/  LDG.E.CONSTANT R18, desc[UR22][R6.64+0x14] ;  /* 0x0000141606127981 */ /* 0x000ea2000c1e9900 */
[----:B----4-:R-:W-:-:S03]  /*1440*/  FFMA R25, R26, R22, R25 ;  /* 0x000000161a197223 */ /* 0x010fc60000000019 */
[----:B------:R1:W3:Y:S04]  /*1450*/  LDG.E.CONSTANT R22, desc[UR22][R8.64+0x8] ;  /* 0x0000081608167981 */ /* 0x0002e8000c1e9900 */
[----:B------:R-:W4:Y:S04]  /*1460*/  LDG.E.CONSTANT R24, desc[UR22][R10.64+0x14] ;  /* 0x000014160a187981 */ /* 0x000f28000c1e9900 */
[----:B------:R5:W4:Y:S01]  /*1470*/  LDG.E.CONSTANT R26, desc[UR22][R12.64+0x8] ;  /* 0x000008160c1a7981 */ /* 0x000b22000c1e9900 */
[----:B------:R-:W-:-:S04]  /*1480*/  IADD3 R17, PT, PT, R17, 0x8, RZ ;  /* 0x0000000811117810 */ /* 0x000fc80007ffe0ff */
[----:B------:R-:W-:Y:S02]  /*1490*/  ISETP.NE.AND P0, PT, R17, RZ, PT ;  /* 0x000000ff1100720c */ /* 0x000fe40003f05270 */
[----:B-1----:R-:W-:Y:S02]  /*14a0*/  IADD3 R8, P1, PT, R8, 0x20, RZ ;  /* 0x0000002008087810 */ /* 0x002fe40007f3e0ff */
[----:B-----5:R-:W-:Y:S01]  /*14b0*/  IADD3 R12, P2, PT, R12, 0x20, RZ ;  /* 0x000000200c0c7810 */ /* 0x020fe20007f5e0ff */
[----:B------:R-:W-:Y:S01]  /*14c0*/  VIADD R15, R15, 0x8 ;  /* 0x000000080f0f7836 */ /* 0x000fe20000000000 */
[----:B------:R-:W-:Y:S02]  /*14d0*/  IADD3.X R9, PT, PT, RZ, R9, RZ, P1, !PT ;  /* 0x00000009ff097210 */ /* 0x000fe40000ffe4ff */
[----:B------:R-:W-:Y:S02]  /*14e0*/  IADD3.X R13, PT, PT, RZ, R13, RZ, P2, !PT ;  /* 0x0000000dff0d7210 */ /* 0x000fe400017fe4ff */
[----:B------:R-:W-:Y:S01]  /*14f0*/  IADD3 R19, PT, PT, R19, 0x8, RZ ;  /* 0x0000000813137810 */ /* 0x000fe20007ffe0ff */
[----:B--2---:R-:W-:Y:S01]  /*1500*/  FADD R18, R18, R5 ;  /* 0x0000000512127221 */ /* 0x004fe20000000000 */
[----:B---3--:R-:W-:-:S03]  /*1510*/  FADD R22, R23, R22 ;  /* 0x0000001617167221 */ /* 0x008fc60000000000 */
[----:B----4-:R-:W-:-:S04]  /*1520*/  FFMA R25, R18, R24, R25 ;  /* 0x0000001812197223 */ /* 0x010fc80000000019 */
[----:B------:R-:W-:Y:S01]  /*1530*/  FFMA R22, R22, R28, R25 ;  /* 0x0000001c16167223 */ /* 0x000fe20000000019 */
[----:B------:R-:W-:-:S04]  /*1540*/  FADD R29, R29, R26 ;  /* 0x0000001a1d1d7221 */ /* 0x000fc80000000000 */
[----:B------:R-:W-:Y:S01]  /*1550*/  FFMA R5, R29, R27, R22 ;  /* 0x0000001b1d057223 */ /* 0x000fe20000000016 */
[----:B------:R-:W-:Y:S06]  /*1560*/  @P0 BRA `(.L_x_84) ;  /* 0xfffffffc002c0947 */ /* 0x000fec000383ffff */
[----:B------:R-:W-:-:S07]  /*1570*/  MOV R15, R16 ;  /* 0x00000010000f7202 */ /* 0x000fce0000000f00 */
.L_x_83:
[----:B------:R-:W-:-:S09]  /*1580*/  UISETP.NE.AND UP0, UPT, UR11, URZ, UPT ;  /* 0x000000ff0b00728c */ /* 0x000fd2000bf05270 */
[----:B------:R-:W-:Y:S05]  /*1590*/  BRA.U !UP0, `(.L_x_85) ;  /* 0x0000000508947547 */ /* 0x000fea000b800000 */
[----:B------:R-:W-:Y:S01]  /*15a0*/  UIADD3 UR13, UPT, UPT, UR11, -0x1, URZ ;  /* 0xffffffff0b0d7890 */ /* 0x000fe2000fffe0ff */
[----:B------:R-:W-:Y:S02]  /*15b0*/  LOP3.LUT R14, R14, 0x1, RZ, 0xc0, !PT ;  /* 0x000000010e0e7812 */ /* 0x000fe400078ec0ff */
[----:B------:R-:W-:Y:S01]  /*15c0*/  ISETP.NE.AND P1, PT, R20, 0x1, PT ;  /* 0x000000011400780c */ /* 0x000fe20003f25270 */
[----:B------:R-:W-:Y:S01]  /*15d0*/  UISETP.GE.U32.AND UP0, UPT, UR13, 0x3, UPT ;  /* 0x000000030d00788c */ /* 0x000fe2000bf06070 */
[----:B------:R-:W-:-:S08]  /*15e0*/  ISETP.NE.U32.AND P0, PT, R14, 0x1, PT ;  /* 0x000000010e00780c */ /* 0x000fd00003f05070 */
[----:B------:R-:W-:Y:S05]  /*15f0*/  BRA.U !UP0, `(.L_x_86) ;  /* 0x0000000108a07547 */ /* 0x000fea000b800000 */
[----:B------:R-:W1:Y:S01]  /*1600*/  LDC.64 R16, c[0x0][0x398] ;  /* 0x0000e600ff107b82 */ /* 0x000e620000000a00 */
[----:B------:R-:W2:Y:S01]  /*1610*/  LDCU.64 UR14, c[0x0][0x3a0] ;  /* 0x00007400ff0e77ac */ /* 0x000ea20008000a00 */
[C---:B------:R-:W-:Y:S02]  /*1620*/  IADD3 R14, P2, PT, R15.reuse, UR9, RZ ;  /* 0x000000090f0e7c10 */ /* 0x040fe4000ff5e0ff */
[C---:B------:R-:W-:Y:S01]  /*1630*/  IADD3 R13, PT, PT, R15.reuse, UR9, RZ ;  /* 0x000000090f0d7c10 */ /* 0x040fe2000fffe0ff */
[----:B------:R-:W3:Y:S01]  /*1640*/  LDCU.64 UR18, c[0x0][0x398] ;  /* 0x00007300ff1277ac */ /* 0x000ee20008000a00 */
[----:B------:R-:W-:Y:S01]  /*1650*/  IADD3 R7, PT, PT, R15, UR7, RZ ;  /* 0x000000070f077c10 */ /* 0x000fe2000fffe0ff */
[----:B------:R-:W-:Y:S01]  /*1660*/  IMAD.X R19, RZ, RZ, RZ, P2 ;  /* 0x000000ffff137224 */ /* 0x000fe200010e06ff */
[----:B------:R-:W4:Y:S01]  /*1670*/  LDC.64 R8, c[0x0][0x380] ;  /* 0x0000e000ff087b82 */ /* 0x000f220000000a00 */
[----:B------:R-:W-:-:S03]  /*1680*/  SHF.L.U32 R12, R14, 0x2, RZ ;  /* 0x000000020e0c7819 */ /* 0x000fc600000006ff */
[----:B------:R-:W-:-:S04]  /*1690*/  SHF.L.U64.HI R14, R14, 0x2, R19 ;  /* 0x000000020e0e7819 */ /* 0x000fc80000010213 */
[----:B------:R-:W5:Y:S01]  /*16a0*/  LDC.64 R10, c[0x0][0x388] ;  /* 0x0000e200ff0a7b82 */ /* 0x000f620000000a00 */
[----:B--2---:R-:W-:Y:S01]  /*16b0*/  IADD3 R6, P2, PT, R12, UR14, RZ ;  /* 0x0000000e0c067c10 */ /* 0x004fe2000ff5e0ff */
[----:B-1----:R-:W-:Y:S01]  /*16c0*/  IMAD.WIDE.U32 R16, R13, 0x4, R16 ;  /* 0x000000040d107825 */ /* 0x002fe200078e0010 */
[----:B------:R-:W-:Y:S02]  /*16d0*/  IADD3 R13, PT, PT, R4, R15, RZ ;  /* 0x0000000f040d7210 */ /* 0x000fe40007ffe0ff */
[----:B---3--:R-:W-:-:S03]  /*16e0*/  IADD3 R12, P3, PT, R12, UR18, RZ ;  /* 0x000000120c0c7c10 */ /* 0x008fc6000ff7e0ff */
[----:B------:R-:W2:Y:S01]  /*16f0*/  LDG.E.CONSTANT R16, desc[UR22][R16.64] ;  /* 0x0000001610107981 */ /* 0x000ea2000c1e9900 */
[----:B----4-:R-:W-:Y:S01]  /*1700*/  IMAD.WIDE R8, R7, 0x4, R8 ;  /* 0x0000000407087825 */ /* 0x010fe200078e0208 */
[----:B------:R-:W-:-:S04]  /*1710*/  IADD3.X R7, PT, PT, R14, UR15, RZ, P2, !PT ;  /* 0x0000000f0e077c10 */ /* 0x000fc800097fe4ff */
[----:B------:R-:W2:Y:S01]  /*1720*/  LDG.E.CONSTANT R23, desc[UR22][R8.64] ;  /* 0x0000001608177981 */ /* 0x000ea2000c1e9900 */
[----:B-----5:R-:W-:Y:S01]  /*1730*/  IMAD.WIDE R10, R13, 0x4, R10 ;  /* 0x000000040d0a7825 */ /* 0x020fe200078e020a */
[----:B------:R-:W-:Y:S02]  /*1740*/  IADD3.X R13, PT, PT, R14, UR19, RZ, P3, !PT ;  /* 0x000000130e0d7c10 */ /* 0x000fe40009ffe4ff */
[----:B------:R-:W3:Y:S04]  /*1750*/  LDG.E.CONSTANT R19, desc[UR22][R8.64+0x4] ;  /* 0x0000041608137981 */ /* 0x000ee8000c1e9900 */
[----:B------:R-:W4:Y:S04]  /*1760*/  LDG.E.CONSTANT R18, desc[UR22][R10.64] ;  /* 0x000000160a127981 */ /* 0x000f28000c1e9900 */
[----:B------:R-:W3:Y:S04]  /*1770*/  LDG.E.CONSTANT R14, desc[UR22][R6.64+0x4] ;  /* 0x00000416060e7981 */ /* 0x000ee8000c1e9900 */
[----:B------:R-:W5:Y:S04]  /*1780*/  LDG.E.CONSTANT R12, desc[UR22][R12.64+0x8] ;  /* 0x000008160c0c7981 */ /* 0x000f68000c1e9900 */
[----:B------:R-:W5:Y:S04]  /*1790*/  LDG.E.CONSTANT R22, desc[UR22][R10.64+0x4] ;  /* 0x000004160a167981 */ /* 0x000f68000c1e9900 */
[----:B------:R-:W5:Y:S04]  /*17a0*/  LDG.E.CONSTANT R17, desc[UR22][R8.64+0x8] ;  /* 0x0000081608117981 */ /* 0x000f68000c1e9900 */
[----:B------:R-:W5:Y:S04]  /*17b0*/  LDG.E.CONSTANT R26, desc[UR22][R6.64+0xc] ;  /* 0x00000c16061a7981 */ /* 0x000f68000c1e9900 */
[----:B------:R-:W5:Y:S04]  /*17c0*/  LDG.E.CONSTANT R25, desc[UR22][R8.64+0xc] ;  /* 0x00000c1608197981 */ /* 0x000f68000c1e9900 */
[----:B------:R-:W5:Y:S04]  /*17d0*/  LDG.E.CONSTANT R24, desc[UR22][R10.64+0x8] ;  /* 0x000008160a187981 */ /* 0x000f68000c1e9900 */
[----:B------:R-:W5:Y:S01]  /*17e0*/  LDG.E.CONSTANT R27, desc[UR22][R10.64+0xc] ;  /* 0x00000c160a1b7981 */ /* 0x000f62000c1e9900 */
[----:B------:R-:W-:-:S02]  /*17f0*/  VIADD R15, R15, 0x4 ;  /* 0x000000040f0f7836 */ /* 0x000fc40000000000 */
[----:B--2---:R-:W-:-:S04]  /*1800*/  FADD R16, R23, R16 ;  /* 0x0000001017107221 */ /* 0x004fc80000000000 */
[----:B----4-:R-:W-:Y:S01]  /*1810*/  FFMA R16, R16, R18, R5 ;  /* 0x0000001210107223 */ /* 0x010fe20000000005 */
[----:B---3--:R-:W-:-:S04]  /*1820*/  FADD R19, R19, R14 ;  /* 0x0000000e13137221 */ /* 0x008fc80000000000 */
[----:B-----5:R-:W-:Y:S01]  /*1830*/  FFMA R16, R19, R22, R16 ;  /* 0x0000001613107223 */ /* 0x020fe20000000010 */
[----:B------:R-:W-:Y:S01]  /*1840*/  FADD R17, R17, R12 ;  /* 0x0000000c11117221 */ /* 0x000fe20000000000 */
[----:B------:R-:W-:-:S03]  /*1850*/  FADD R25, R25, R26 ;  /* 0x0000001a19197221 */ /* 0x000fc60000000000 */
[----:B------:R-:W-:-:S04]  /*1860*/  FFMA R16, R17, R24, R16 ;  /* 0x0000001811107223 */ /* 0x000fc80000000010 */
[----:B------:R-:W-:-:S07]  /*1870*/  FFMA R5, R25, R27, R16 ;  /* 0x0000001b19057223 */ /* 0x000fce0000000010 */
.L_x_86:
[----:B------:R-:W-:Y:S05]  /*1880*/  @!P1 BRA `(.L_x_87) ;  /* 0x0000000000889947 */ /* 0x000fea0003800000 */
[C---:B------:R-:W-:Y:S01]  /*1890*/  LOP3.LUT P2, R6, R15.reuse, 0x1, RZ, 0xc0, !PT ;  /* 0x000000010f067812 */ /* 0x040fe2000784c0ff */
[----:B------:R-:W1:Y:S01]  /*18a0*/  LDC.64 R10, c[0x0][0x380] ;  /* 0x0000e000ff0a7b82 */ /* 0x000e620000000a00 */
[C---:B------:R-:W-:Y:S02]  /*18b0*/  IADD3 R14, P3, PT, R15.reuse, UR9, RZ ;  /* 0x000000090f0e7c10 */ /* 0x040fe4000ff7e0ff */
[----:B------:R-:W-:Y:S02]  /*18c0*/  ISETP.NE.AND P1, PT, R6, RZ, PT ;  /* 0x000000ff0600720c */ /* 0x000fe40003f25270 */
[----:B------:R-:W-:Y:S02]  /*18d0*/  IADD3 R23, PT, PT, R15, UR9, RZ ;  /* 0x000000090f177c10 */ /* 0x000fe4000fffe0ff */
[----:B------:R-:W-:Y:S01]  /*18e0*/  IADD3.X R16, PT, PT, RZ, RZ, RZ, P3, !PT ;  /* 0x000000ffff107210 */ /* 0x000fe20001ffe4ff */
[----:B------:R-:W2:Y:S08]  /*18f0*/  LDC.64 R8, c[0x0][0x388] ;  /* 0x0000e200ff087b82 */ /* 0x000eb00000000a00 */
[----:B------:R-:W3:Y:S08]  /*1900*/  @!P1 LDC.64 R18, c[0x0][0x3a0] ;  /* 0x0000e800ff129b82 */ /* 0x000ef00000000a00 */
[----:B------:R-:W4:Y:S08]  /*1910*/  @P2 LDC.64 R24, c[0x0][0x3a0] ;  /* 0x0000e800ff182b82 */ /* 0x000f300000000a00 */
[----:B------:R-:W5:Y:S01]  /*1920*/  @P1 LDC.64 R6, c[0x0][0x398] ;  /* 0x0000e600ff061b82 */ /* 0x000f620000000a00 */
[----:B---3--:R-:W-:-:S07]  /*1930*/  @!P1 LEA R18, P3, R14, R18, 0x2 ;  /* 0x000000120e129211 */ /* 0x008fce00078610ff */
[----:B------:R-:W3:Y:S01]  /*1940*/  @!P2 LDC.64 R12, c[0x0][0x398] ;  /* 0x0000e600ff0cab82 */ /* 0x000ee20000000a00 */
[----:B------:R-:W-:Y:S01]  /*1950*/  @!P1 LEA.HI.X R19, R14, R19, R16, 0x2, P3 ;  /* 0x000000130e139211 */ /* 0x000fe200018f1410 */
[----:B----4-:R-:W-:-:S04]  /*1960*/  @P2 IMAD.WIDE.U32 R24, R23, 0x4, R24 ;  /* 0x0000000417182825 */ /* 0x010fc800078e0018 */
[----:B------:R-:W4:Y:S04]  /*1970*/  @!P1 LDG.E.CONSTANT R18, desc[UR22][R18.64+0x4] ;  /* 0x0000041612129981 */ /* 0x000f28000c1e9900 */
[----:B------:R-:W4:Y:S01]  /*1980*/  @P2 LDG.E.CONSTANT R17, desc[UR22][R24.64] ;  /* 0x0000001618112981 */ /* 0x000f22000c1e9900 */
[----:B------:R-:W-:Y:S01]  /*1990*/  IADD3 R27, PT, PT, R15, UR7, RZ ;  /* 0x000000070f1b7c10 */ /* 0x000fe2000fffe0ff */
[----:B------:R-:W-:Y:S01]  /*19a0*/  IMAD.IADD R29, R4, 0x1, R15 ;  /* 0x00000001041d7824 */ /* 0x000fe200078e020f */
[----:B-----5:R-:W-:-:S03]  /*19b0*/  @P1 LEA R6, P3, R14, R6, 0x2 ;  /* 0x000000060e061211 */ /* 0x020fc600078610ff */
[----:B-1----:R-:W-:Y:S01]  /*19c0*/  IMAD.WIDE R10, R27, 0x4, R10 ;  /* 0x000000041b0a7825 */ /* 0x002fe200078e020a */
[----:B------:R-:W-:-:S03]  /*19d0*/  @P1 LEA.HI.X R7, R14, R7, R16, 0x2, P3 ;  /* 0x000000070e071211 */ /* 0x000fc600018f1410 */
[----:B---3--:R-:W-:Y:S01]  /*19e0*/  @!P2 IMAD.WIDE.U32 R12, R23, 0x4, R12 ;  /* 0x00000004170ca825 */ /* 0x008fe200078e000c */
[----:B------:R-:W3:Y:S03]  /*19f0*/  LDG.E.CONSTANT R14, desc[UR22][R10.64] ;  /* 0x000000160a0e7981 */ /* 0x000ee6000c1e9900 */
[----:B--2---:R-:W-:Y:S01]  /*1a00*/  IMAD.WIDE R8, R29, 0x4, R8 ;  /* 0x000000041d087825 */ /* 0x004fe200078e0208 */
[----:B------:R-:W4:Y:S04]  /*1a10*/  LDG.E.CONSTANT R23, desc[UR22][R10.64+0x4] ;  /* 0x000004160a177981 */ /* 0x000f28000c1e9900 */
[----:B------:R-:W2:Y:S04]  /*1a20*/  LDG.E.CONSTANT R16, desc[UR22][R8.64] ;  /* 0x0000001608107981 */ /* 0x000ea8000c1e9900 */
[----:B------:R-:W5:Y:S04]  /*1a30*/  LDG.E.CONSTANT R19, desc[UR22][R8.64+0x4] ;  /* 0x0000041608137981 */ /* 0x000f68000c1e9900 */
[----:B------:R-:W4:Y:S04]  /*1a40*/  @P1 LDG.E.CONSTANT R18, desc[UR22][R6.64+0x4] ;  /* 0x0000041606121981 */ /* 0x000f28000c1e9900 */
[----:B------:R-:W3:Y:S01]  /*1a50*/  @!P2 LDG.E.CONSTANT R17, desc[UR22][R12.64] ;  /* 0x000000160c11a981 */ /* 0x000ee2000c1e9900 */
[----:B------:R-:W-:Y:S01]  /*1a60*/  IADD3 R15, PT, PT, R15, 0x2, RZ ;  /* 0x000000020f0f7810 */ /* 0x000fe20007ffe0ff */
[----:B----4-:R-:W-:Y:S01]  /*1a70*/  FADD R18, R23, R18 ;  /* 0x0000001217127221 */ /* 0x010fe20000000000 */
[----:B---3--:R-:W-:-:S04]  /*1a80*/  FADD R14, R14, R17 ;  /* 0x000000110e0e7221 */ /* 0x008fc80000000000 */
[----:B--2---:R-:W-:-:S04]  /*1a90*/  FFMA R5, R14, R16, R5 ;  /* 0x000000100e057223 */ /* 0x004fc80000000005 */
[----:B-----5:R-:W-:-:S07]  /*1aa0*/  FFMA R5, R18, R19, R5 ;  /* 0x0000001312057223 */ /* 0x020fce0000000005 */
.L_x_87:
[----:B------:R-:W-:Y:S05]  /*1ab0*/  @P0 BRA `(.L_x_85) ;  /* 0x00000000004c0947 */ /* 0x000fea0003800000 */
[C---:B------:R-:W-:Y:S01]  /*1ac0*/  LOP3.LUT R6, R15.reuse, 0x1, RZ, 0xc0, !PT ;  /* 0x000000010f067812 */ /* 0x040fe200078ec0ff */
[----:B------:R-:W1:Y:S01]  /*1ad0*/  LDC.64 R10, c[0x0][0x380] ;  /* 0x0000e000ff0a7b82 */ /* 0x000e620000000a00 */
[----:B------:R-:W-:Y:S02]  /*1ae0*/  IADD3 R19, PT, PT, R15, UR9, RZ ;  /* 0x000000090f137c10 */ /* 0x000fe4000fffe0ff */
[----:B------:R-:W-:-:S05]  /*1af0*/  ISETP.NE.U32.AND P0, PT, R6, 0x1, PT ;  /* 0x000000010600780c */ /* 0x000fca0003f05070 */
[----:B------:R-:W2:Y:S08]  /*1b00*/  LDC.64 R6, c[0x0][0x388] ;  /* 0x0000e200ff067b82 */ /* 0x000eb00000000a00 */
[----:B------:R-:W3:Y:S08]  /*1b10*/  @!P0 LDC.64 R12, c[0x0][0x3a0] ;  /* 0x0000e800ff0c8b82 */ /* 0x000ef00000000a00 */
[----:B------:R-:W4:Y:S01]  /*1b20*/  @P0 LDC.64 R8, c[0x0][0x398] ;  /* 0x0000e600ff080b82 */ /* 0x000f220000000a00 */
[----:B---3--:R-:W-:-:S05]  /*1b30*/  @!P0 IMAD.WIDE.U32 R12, R19, 0x4, R12 ;  /* 0x00000004130c8825 */ /* 0x008fca00078e000c */
[----:B------:R-:W3:Y:S01]  /*1b40*/  @!P0 LDG.E.CONSTANT R14, desc[UR22][R12.64] ;  /* 0x000000160c0e8981 */ /* 0x000ee2000c1e9900 */
[----:B------:R-:W-:Y:S02]  /*1b50*/  IADD3 R17, PT, PT, R15, UR7, RZ ;  /* 0x000000070f117c10 */ /* 0x000fe4000fffe0ff */
[----:B------:R-:W-:Y:S01]  /*1b60*/  IADD3 R15, PT, PT, R4, R15, RZ ;  /* 0x0000000f040f7210 */ /* 0x000fe20007ffe0ff */
[----:B----4-:R-:W-:-:S04]  /*1b70*/  @P0 IMAD.WIDE.U32 R8, R19, 0x4, R8 ;  /* 0x0000000413080825 */ /* 0x010fc800078e0008 */
[----:B-1----:R-:W-:-:S04]  /*1b80*/  IMAD.WIDE R10, R17, 0x4, R10 ;  /* 0x00000004110a7825 */ /* 0x002fc800078e020a */
[----:B--2---:R-:W-:Y:S02]  /*1b90*/  IMAD.WIDE R6, R15, 0x4, R6 ;  /* 0x000000040f067825 */ /* 0x004fe400078e0206 */
[----:B------:R-:W3:Y:S04]  /*1ba0*/  LDG.E.CONSTANT R11, desc[UR22][R10.64] ;  /* 0x000000160a0b7981 */ /* 0x000ee8000c1e9900 */
[----:B------:R-:W2:Y:S04]  /*1bb0*/  LDG.E.CONSTANT R6, desc[UR22][R6.64] ;  /* 0x0000001606067981 */ /* 0x000ea8000c1e9900 */
[----:B------:R-:W3:Y:S02]  /*1bc0*/  @P0 LDG.E.CONSTANT R14, desc[UR22][R8.64] ;  /* 0x00000016080e0981 */ /* 0x000ee4000c1e9900 */
[----:B---3--:R-:W-:-:S04]  /*1bd0*/  FADD R14, R11, R14 ;  /* 0x0000000e0b0e7221 */ /* 0x008fc80000000000 */
[----:B--2---:R-:W-:-:S07]  /*1be0*/  FFMA R5, R14, R6, R5 ;  /* 0x000000060e057223 */ /* 0x004fce0000000005 */
.L_x_85:
[----:B------:R-:W1:Y:S01]  /*1bf0*/  S2UR UR14, SR_CgaCtaId ;  /* 0x00000000000e79c3 */ /* 0x000e620000008800 */
[----:B------:R-:W2:Y:S01]  /*1c00*/  LDCU UR15, c[0x0][0x3c4] ;  /* 0x00007880ff0f77ac */ /* 0x000ea20008000800 */
[----:B------:R-:W-:Y:S01]  /*1c10*/  UMOV UR13, 0x400 ;  /* 0x00000400000d7882 */ /* 0x000fe20000000000 */
[----:B--2---:R-:W-:Y:S01]  /*1c20*/  FMUL R5, R5, UR15 ;  /* 0x0000000f05057c20 */ /* 0x004fe20008400000 */
[----:B-1----:R-:W-:-:S06]  /*1c30*/  ULEA UR13, UR14, UR13, 0x18 ;  /* 0x0000000d0e0d7291 */ /* 0x002fcc000f8ec0ff */
[C---:B------:R-:W-:Y:S01]  /*1c40*/  LEA R4, R3.reuse, UR13, 0x2 ;  /* 0x0000000d03047c11 */ /* 0x040fe2000f8e10ff */
[----:B0-----:R-:W-:-:S04]  /*1c50*/  VIADD R3, R3, UR24 ;  /* 0x0000001803037c36 */ /* 0x001fc80008000000 */
[----:B------:R1:W-:Y:S01]  /*1c60*/  STS [R4], R5 ;  /* 0x0000000504007388 */ /* 0x0003e20000000800 */
[----:B------:R-:W-:-:S13]  /*1c70*/  ISETP.GE.AND P0, PT, R3, R2, PT ;  /* 0x000000020300720c */ /* 0x000fda0003f06270 */
[----:B-1----:R-:W-:Y:S05]  /*1c80*/  @!P0 BRA `(.L_x_88) ;  /* 0xfffffff000fc8947 */ /* 0x002fea000383ffff */
.L_x_70:
[----:B0-----:R-:W-:Y:S05]  /*1c90*/  BSYNC.RECONVERGENT B0 ;  /* 0x0000000000007941 */ /* 0x001fea0003800200 */
.L_x_69:
[----:B------:R-:W0:Y:S01]  /*1ca0*/  LDCU UR13, c[0x0][0x3bc] ;  /* 0x00007780ff0d77ac */ /* 0x000e220008000800 */
[----:B------:R-:W-:Y:S01]  /*1cb0*/  BSSY.RECONVERGENT B0, `(.L_x_89) ;  /* 0x0000014000007945 */ /* 0x000fe20003800200 */
[----:B------:R-:W-:Y:S01]  /*1cc0*/  MOV R2, 0xff800000 ;  /* 0xff80000000027802 */ /* 0x000fe20000000f00 */
[----:B------:R-:W-:-:S04]  /*1cd0*/  UIADD3 UR16, UPT, UPT, UR6, 0x40, URZ ;  /* 0x0000004006107890 */ /* 0x000fc8000fffe0ff */
[----:B0-----:R-:W-:-:S04]  /*1ce0*/  UISETP.LT.AND UP0, UPT, UR16, UR13, UPT ;  /* 0x0000000d1000728c */ /* 0x001fc8000bf01270 */
[----:B------:R-:W-:-:S04]  /*1cf0*/  USEL UR17, UR16, UR13, UP0 ;  /* 0x0000000d10117287 */ /* 0x000fc80008000000 */
[----:B------:R-:W-:Y:S01]  /*1d00*/  UIADD3 UR18, UPT, UPT, UR17, -UR6, URZ ;  /* 0x8000000611127290 */ /* 0x000fe2000fffe0ff */
[----:B------:R-:W-:Y:S05]  /*1d10*/  BAR.SYNC.DEFER_BLOCKING 0x0 ;  /* 0x0000000000007b1d */ /* 0x000fea0000010000 */
[----:B------:R-:W-:-:S13]  /*1d20*/  ISETP.GE.AND P0, PT, R21, UR18, PT ;  /* 0x0000001215007c0c */ /* 0x000fda000bf06270 */
[----:B------:R-:W-:Y:S05]  /*1d30*/  @P0 BRA `(.L_x_90) ;  /* 0x00000000002c0947 */ /* 0x000fea0003800000 */
[----:B------:R-:W0:Y:S01]  /*1d40*/  S2R R5, SR_CgaCtaId ;  /* 0x0000000000057919 */ /* 0x000e220000008800 */
[----:B------:R-:W-:Y:S02]  /*1d50*/  MOV R4, 0x400 ;  /* 0x0000040000047802 */ /* 0x000fe40000000f00 */
[----:B------:R-:W-:Y:S02]  /*1d60*/  MOV R2, 0xff800000 ;  /* 0xff80000000027802 */ /* 0x000fe40000000f00 */
[----:B------:R-:W-:Y:S02]  /*1d70*/  MOV R3, R21 ;  /* 0x0000001500037202 */ /* 0x000fe40000000f00 */
[----:B0-----:R-:W-:-:S07]  /*1d80*/  LEA R6, R5, R4, 0x18 ;  /* 0x0000000405067211 */ /* 0x001fce00078ec0ff */
.L_x_91:
[C---:B------:R-:W-:Y:S01]  /*1d90*/  LEA R4, R3.reuse, R6, 0x2 ;  /* 0x0000000603047211 */ /* 0x040fe200078e10ff */
[----:B------:R-:W-:-:S04]  /*1da0*/  VIADD R3, R3, UR24 ;  /* 0x0000001803037c36 */ /* 0x000fc80008000000 */
[----:B------:R-:W0:Y:S01]  /*1db0*/  LDS R5, [R4] ;  /* 0x0000000004057984 */ /* 0x000e220000000800 */
[----:B------:R-:W-:Y:S02]  /*1dc0*/  ISETP.GE.AND P0, PT, R3, UR18, PT ;  /* 0x0000001203007c0c */ /* 0x000fe4000bf06270 */
[----:B0-----:R-:W-:-:S11]  /*1dd0*/  FMNMX R2, R5, R2, !PT ;  /* 0x0000000205027209 */ /* 0x001fd60007800000 */
[----:B------:R-:W-:Y:S05]  /*1de0*/  @!P0 BRA `(.L_x_91) ;  /* 0xfffffffc00e88947 */ /* 0x000fea000383ffff */
.L_x_90:
[----:B------:R-:W-:Y:S05]  /*1df0*/  BSYNC.RECONVERGENT B0 ;  /* 0x0000000000007941 */ /* 0x000fea0003800200 */
.L_x_89:
[----:B------:R-:W0:Y:S01]  /*1e00*/  SHFL.BFLY PT, R3, R2, 0x10, 0x1f ;  /* 0x0e001f0002037f89 */ /* 0x000e2200000e0000 */
[----:B------:R-:W1:Y:S01]  /*1e10*/  S2UR UR14, SR_CgaCtaId ;  /* 0x00000000000e79c3 */ /* 0x000e620000008800 */
[----:B------:R-:W-:Y:S01]  /*1e20*/  UMOV UR13, 0x400 ;  /* 0x00000400000d7882 */ /* 0x000fe20000000000 */
[----:B------:R-:W-:Y:S02]  /*1e30*/  ISETP.NE.AND P0, PT, R0, RZ, PT ;  /* 0x000000ff0000720c */ /* 0x000fe40003f05270 */
[----:B------:R-:W-:Y:S02]  /*1e40*/  ISETP.GT.U32.AND P1, PT, R21, 0x1f, PT ;  /* 0x0000001f1500780c */ /* 0x000fe40003f24070 */
[----:B0-----:R-:W-:Y:S01]  /*1e50*/  FMNMX R3, R3, R2, !PT ;  /* 0x0000000203037209 */ /* 0x001fe20007800000 */
[----:B-1----:R-:W-:Y:S02]  /*1e60*/  ULEA UR15, UR14, UR13, 0x18 ;  /* 0x0000000d0e0f7291 */ /* 0x002fe4000f8ec0ff */
[----:B------:R-:W-:-:S02]  /*1e70*/  UIADD3 UR13, UPT, UPT, UR24, 0x1f, URZ ;  /* 0x0000001f180d7890 */ /* 0x000fc4000fffe0ff */
[----:B------:R-:W0:Y:S02]  /*1e80*/  SHFL.BFLY PT, R4, R3, 0x8, 0x1f ;  /* 0x0d001f0003047f89 */ /* 0x000e2400000e0000 */
[----:B------:R-:W-:Y:S01]  /*1e90*/  USHF.R.U32.HI UR13, URZ, 0x5, UR13 ;  /* 0x00000005ff0d7899 */ /* 0x000fe2000801160d */
[----:B0-----:R-:W-:Y:S02]  /*1ea0*/  FMNMX R4, R3, R4, !PT ;  /* 0x0000000403047209 */ /* 0x001fe40007800000 */
[----:B------:R-:W-:-:S03]  /*1eb0*/  LEA.HI R3, R21, UR15, RZ, 0x1d ;  /* 0x0000000f15037c11 */ /* 0x000fc6000f8fe8ff */
[----:B------:R-:W0:Y:S02]  /*1ec0*/  SHFL.BFLY PT, R5, R4, 0x4, 0x1f ;  /* 0x0c801f0004057f89 */ /* 0x000e2400000e0000 */
[----:B0-----:R-:W-:Y:S02]  /*1ed0*/  FMNMX R5, R4, R5, !PT ;  /* 0x0000000504057209 */ /* 0x001fe40007800000 */
[----:B------:R-:W-:-:S03]  /*1ee0*/  LEA R4, R0, UR15, 0x2 ;  /* 0x0000000f00047c11 */ /* 0x000fc6000f8e10ff */
[----:B------:R-:W0:Y:S02]  /*1ef0*/  SHFL.BFLY PT, R6, R5, 0x2, 0x1f ;  /* 0x0c401f0005067f89 */ /* 0x000e2400000e0000 */
[----:B0-----:R-:W-:-:S05]  /*1f00*/  FMNMX R6, R5, R6, !PT ;  /* 0x0000000605067209 */ /* 0x001fca0007800000 */
[----:B------:R-:W0:Y:S02]  /*1f10*/  SHFL.BFLY PT, R7, R6, 0x1, 0x1f ;  /* 0x0c201f0006077f89 */ /* 0x000e2400000e0000 */
[----:B0-----:R-:W-:-:S05]  /*1f20*/  FMNMX R2, R6, R7, !PT ;  /* 0x0000000706027209 */ /* 0x001fca0007800000 */
[----:B------:R0:W-:Y:S01]  /*1f30*/  @!P0 STS [R3+0x100], R2 ;  /* 0x0001000203008388 */ /* 0x0001e20000000800 */
[----:B------:R-:W-:Y:S06]  /*1f40*/  BAR.SYNC.DEFER_BLOCKING 0x0 ;  /* 0x0000000000007b1d */ /* 0x000fec0000010000 */
[----:B------:R-:W-:Y:S05]  /*1f50*/  @P1 BRA `(.L_x_92) ;  /* 0x0000000000401947 */ /* 0x000fea0003800000 */
[----:B------:R-:W-:Y:S01]  /*1f60*/  ISETP.GE.U32.AND P1, PT, R21, UR13, PT ;  /* 0x0000000d15007c0c */ /* 0x000fe2000bf26070 */
[----:B------:R-:W-:Y:S01]  /*1f70*/  UMOV UR14, 0xffffffff ;  /* 0xffffffff000e7882 */ /* 0x000fe20000000000 */
[----:B0-----:R-:W-:-:S11]  /*1f80*/  MOV R2, 0xff800000 ;  /* 0xff80000000027802 */ /* 0x001fd60000000f00 */
[----:B------:R0:W1:Y:S01]  /*1f90*/  @!P1 LDS R2, [R4+0x100] ;  /* 0x0001000004029984 */ /* 0x0000620000000800 */
[----:B------:R-:W-:Y:S05]  /*1fa0*/  BRA.DIV UR14, `(.L_x_93) ;  /* 0x000000160e007947 */ /* 0x000fea000b800000 */
[----:B-1----:R-:W1:Y:S02]  /*1fb0*/  SHFL.BFLY PT, R5, R2, 0x10, 0x1f ;  /* 0x0e001f0002057f89 */ /* 0x002e6400000e0000 */
[----:B-1----:R-:W-:-:S05]  /*1fc0*/  FMNMX R5, R5, R2, !PT ;  /* 0x0000000205057209 */ /* 0x002fca0007800000 */
[----:B------:R-:W1:Y:S02]  /*1fd0*/  SHFL.BFLY PT, R6, R5, 0x8, 0x1f ;  /* 0x0d001f0005067f89 */ /* 0x000e6400000e0000 */
[----:B-1----:R-:W-:-:S05]  /*1fe0*/  FMNMX R6, R5, R6, !PT ;  /* 0x0000000605067209 */ /* 0x002fca0007800000 */
[----:B------:R-:W1:Y:S02]  /*1ff0*/  SHFL.BFLY PT, R7, R6, 0x4, 0x1f ;  /* 0x0c801f0006077f89 */ /* 0x000e6400000e0000 */
[----:B-1----:R-:W-:-:S05]  /*2000*/  FMNMX R7, R6, R7, !PT ;  /* 0x0000000706077209 */ /* 0x002fca0007800000 */
[----:B------:R-:W1:Y:S02]  /*2010*/  SHFL.BFLY PT, R8, R7, 0x2, 0x1f ;  /* 0x0c401f0007087f89 */ /* 0x000e6400000e0000 */
[----:B-1----:R-:W-:-:S05]  /*2020*/  FMNMX R8, R7, R8, !PT ;  /* 0x0000000807087209 */ /* 0x002fca0007800000 */
[----:B------:R1:W2:Y:S02]  /*2030*/  SHFL.BFLY PT, R9, R8, 0x1, 0x1f ;  /* 0x0c201f0008097f89 */ /* 0x0002a400000e0000 */
.L_x_117:
[----:B--2---:R-:W-:-:S05]  /*2040*/  FMNMX R9, R8, R9, !PT ;  /* 0x0000000908097209 */ /* 0x004fca0007800000 */
[----:B------:R2:W-:Y:S02]  /*2050*/  @!P0 STS [UR15+0x100], R9 ;  /* 0x00010009ff008988 */ /* 0x0005e4000800080f */
.L_x_92:
[----:B------:R-:W-:Y:S05]  /*2060*/  WARPSYNC.ALL ;  /* 0x0000000000007948 */ /* 0x000fea0003800000 */
[----:B------:R-:W-:Y:S01]  /*2070*/  ISETP.GE.AND P0, PT, R21, UR18, PT ;  /* 0x0000001215007c0c */ /* 0x000fe2000bf06270 */
[----:B------:R-:W-:Y:S01]  /*2080*/  BAR.SYNC.DEFER_BLOCKING 0x0 ;  /* 0x0000000000007b1d */ /* 0x000fe20000010000 */
[----:B------:R-:W-:Y:S01]  /*2090*/  HFMA2 R7, -RZ, RZ, 0.96630859375, -0.0022525787353515625 ;  /* 0x3bbb989dff077431 */ /* 0x000fe200000001ff */
[----:B------:R-:W-:Y:S01]  /*20a0*/  MOV R5, 0x437c0000 ;  /* 0x437c000000057802 */ /* 0x000fe20000000f00 */
[----:B-1----:R-:W-:-:S03]  /*20b0*/  IMAD.MOV.U32 R8, RZ, RZ, RZ ;  /* 0x000000ffff087224 */ /* 0x002fc600078e00ff */
[----:B------:R-:W-:Y:S01]  /*20c0*/  BSSY.RECONVERGENT B0, `(.L_x_94) ;  /* 0x0000019000007945 */ /* 0x000fe20003800200 */
[----:B0-----:R-:W0:Y:S02]  /*20d0*/  LDS R2, [UR15+0x100] ;  /* 0x0001000fff027984 */ /* 0x001e240008000800 */
[----:B0-----:R-:W-:-:S04]  /*20e0*/  FMNMX R2, R2, UR12, !PT ;  /* 0x0000000c02027c09 */ /* 0x001fc8000f800000 */
[----:B------:R-:W-:-:S13]  /*20f0*/  R2UR UR14, R2 ;  /* 0x00000000020e72ca */ /* 0x000fda00000e0000 */
[----:B------:R-:W-:-:S05]  /*2100*/  MOV R2, UR14 ;  /* 0x0000000e00027c02 */ /* 0x000fca0008000f00 */
[----:B------:R-:W-:Y:S01]  /*2110*/  FADD R2, -R2, UR12 ;  /* 0x0000000c02027e21 */ /* 0x000fe20008000100 */
[----:B------:R-:W-:Y:S06]  /*2120*/  @P0 BRA `(.L_x_95) ;  /* 0x0000000000480947 */ /* 0x000fec0003800000 */
[----:B------:R-:W-:Y:S02]  /*2130*/  MOV R8, RZ ;  /* 0x000000ff00087202 */ /* 0x000fe40000000f00 */
[----:B------:R-:W-:-:S07]  /*2140*/  MOV R6, R21 ;  /* 0x0000001500067202 */ /* 0x000fce0000000f00 */
.L_x_96:
[C---:B0-2---:R-:W-:Y:S02]  /*2150*/  LEA R9, R6.reuse, UR15, 0x2 ;  /* 0x0000000f06097c11 */ /* 0x045fe4000f8e10ff */
        /* <DEDUP_REMOVED lines=15> */
.L_x_95:
[----:B------:R-:W-:Y:S05]  /*2250*/  BSYNC.RECONVERGENT B0 ;  /* 0x0000000000007941 */ /* 0x000fea0003800200 */
.L_x_94:
[----:B0-2---:R-:W0:Y:S01]  /*2260*/  SHFL.BFLY PT, R9, R8, 0x10, 0x1f ;  /* 0x0e001f0008097f89 */ /* 0x005e2200000e0000 */
        /* <DEDUP_REMOVED lines=10> */
[----:B------:R-:W-:Y:S01]  /*2310*/  FFMA.RM R6, R6, R5, 12582913 ;  /* 0x4b40000106067423 */ /* 0x000fe20000004005 */
[----:B------:R-:W0:Y:S03]  /*2320*/  SHFL.BFLY PT, R13, R12, 0x1, 0x1f ;  /* 0x0c201f000c0d7f89 */ /* 0x000e2600000e0000 */
[----:B------:R-:W-:-:S04]  /*2330*/  FADD R5, R6, -12583039 ;  /* 0xcb40007f06057421 */ /* 0x000fc80000000000 */
[----:B------:R-:W-:-:S04]  /*2340*/  FFMA R5, R2, 1.4426950216293334961, -R5 ;  /* 0x3fb8aa3b02057823 */ /* 0x000fc80000000805 */
[----:B------:R-:W-:Y:S01]  /*2350*/  FFMA R5, R2, 1.925963033500011079e-08, R5 ;  /* 0x32a5706002057823 */ /* 0x000fe20000000005 */
[----:B------:R-:W-:-:S05]  /*2360*/  IMAD.SHL.U32 R2, R6, 0x800000, RZ ;  /* 0x0080000006027824 */ /* 0x000fca00078e00ff */
[----:B------:R-:W1:Y:S01]  /*2370*/  MUFU.EX2 R5, R5 ;  /* 0x0000000500057308 */ /* 0x000e620000000800 */
[----:B0-----:R-:W-:-:S05]  /*2380*/  FADD R8, R12, R13 ;  /* 0x0000000d0c087221 */ /* 0x001fca0000000000 */
[----:B------:R0:W-:Y:S01]  /*2390*/  @!P0 STS [R3+0x100], R8 ;  /* 0x0001000803008388 */ /* 0x0001e20000000800 */
[----:B-1----:R-:W-:Y:S01]  /*23a0*/  FMUL R2, R2, R5 ;  /* 0x0000000502027220 */ /* 0x002fe20000400000 */
[----:B------:R-:W-:Y:S06]  /*23b0*/  BAR.SYNC.DEFER_BLOCKING 0x0 ;  /* 0x0000000000007b1d */ /* 0x000fec0000010000 */
[----:B------:R-:W-:Y:S05]  /*23c0*/  @P1 BRA `(.L_x_97) ;  /* 0x0000000000401947 */ /* 0x000fea0003800000 */
[----:B------:R-:W-:Y:S01]  /*23d0*/  ISETP.GE.U32.AND P1, PT, R21, UR13, PT ;  /* 0x0000000d15007c0c */ /* 0x000fe2000bf26070 */
[----:B0-----:R-:W-:Y:S01]  /*23e0*/  HFMA2 R3, -RZ, RZ, 0, 0 ;  /* 0x00000000ff037431 */ /* 0x001fe200000001ff */
[----:B------:R-:W-:-:S11]  /*23f0*/  UMOV UR12, 0xffffffff ;  /* 0xffffffff000c7882 */ /* 0x000fd60000000000 */
[----:B------:R0:W1:Y:S01]  /*2400*/  @!P1 LDS R3, [R4+0x100] ;  /* 0x0001000004039984 */ /* 0x0000620000000800 */
[----:B------:R-:W-:Y:S05]  /*2410*/  BRA.DIV UR12, `(.L_x_98) ;  /* 0x000000120c747947 */ /* 0x000fea000b800000 */
[----:B01----:R-:W0:Y:S02]  /*2420*/  SHFL.BFLY PT, R4, R3, 0x10, 0x1f ;  /* 0x0e001f0003047f89 */ /* 0x003e2400000e0000 */
[----:B0-----:R-:W-:-:S05]  /*2430*/  FADD R4, R4, R3 ;  /* 0x0000000304047221 */ /* 0x001fca0000000000 */
[----:B------:R-:W0:Y:S02]  /*2440*/  SHFL.BFLY PT, R5, R4, 0x8, 0x1f ;  /* 0x0d001f0004057f89 */ /* 0x000e2400000e0000 */
[----:B0-----:R-:W-:-:S05]  /*2450*/  FADD R5, R4, R5 ;  /* 0x0000000504057221 */ /* 0x001fca0000000000 */
[----:B------:R-:W0:Y:S02]  /*2460*/  SHFL.BFLY PT, R6, R5, 0x4, 0x1f ;  /* 0x0c801f0005067f89 */ /* 0x000e2400000e0000 */
[----:B0-----:R-:W-:-:S05]  /*2470*/  FADD R6, R5, R6 ;  /* 0x0000000605067221 */ /* 0x001fca0000000000 */
[----:B------:R-:W0:Y:S02]  /*2480*/  SHFL.BFLY PT, R7, R6, 0x2, 0x1f ;  /* 0x0c401f0006077f89 */ /* 0x000e2400000e0000 */
[----:B0-----:R-:W-:-:S05]  /*2490*/  FADD R7, R6, R7 ;  /* 0x0000000706077221 */ /* 0x001fca0000000000 */
[----:B------:R0:W1:Y:S02]  /*24a0*/  SHFL.BFLY PT, R8, R7, 0x1, 0x1f ;  /* 0x0c201f0007087f89 */ /* 0x00006400000e0000 */
.L_x_123:
[----:B-1----:R-:W-:-:S05]  /*24b0*/  FADD R8, R7, R8 ;  /* 0x0000000807087221 */ /* 0x002fca0000000000 */
[----:B------:R1:W-:Y:S02]  /*24c0*/  @!P0 STS [UR15+0x100], R8 ;  /* 0x00010008ff008988 */ /* 0x0003e4000800080f */
.L_x_97:
[----:B------:R-:W2:Y:S02]  /*24d0*/  LDCU UR12, c[0x0][0x3c0] ;  /* 0x00007800ff0c77ac */ /* 0x000ea40008000800 */
[----:B--2---:R-:W-:Y:S01]  /*24e0*/  MOV R4, UR12 ;  /* 0x0000000c00047c02 */ /* 0x004fe20008000f00 */
[----:B------:R-:W-:Y:S05]  /*24f0*/  WARPSYNC.ALL ;  /* 0x0000000000007948 */ /* 0x000fea0003800000 */
[----:B------:R-:W-:Y:S01]  /*2500*/  ISETP.GE.AND P0, PT, R21, R4, PT ;  /* 0x000000041500720c */ /* 0x000fe20003f06270 */
[----:B------:R-:W-:Y:S06]  /*2510*/  BAR.SYNC.DEFER_BLOCKING 0x0 ;  /* 0x0000000000007b1d */ /* 0x000fec0000010000 */
[----:B------:R-:W-:Y:S01]  /*2520*/  BSSY.RECONVERGENT B0, `(.L_x_99) ;  /* 0x00000c5000007945 */ /* 0x000fe20003800200 */
[----:B0-----:R-:W0:Y:S02]  /*2530*/  LDS R3, [UR15+0x100] ;  /* 0x0001000fff037984 */ /* 0x001e240008000800 */
[----:B0-----:R-:W-:-:S05]  /*2540*/  FFMA R3, R2, UR4, R3 ;  /* 0x0000000402037c23 */ /* 0x001fca0008000003 */
[----:B------:R-:W-:Y:S01]  /*2550*/  R2UR UR4, R3 ;  /* 0x00000000030472ca */ /* 0x000fe200000e0000 */
[----:B------:R-:W-:-:S14]  /*2560*/  @P0 BRA `(.L_x_100) ;  /* 0x0000000c00000947 */ /* 0x000fdc0003800000 */
[----:B------:R-:W-:Y:S02]  /*2570*/  UIMAD UR12, UR5, -0x40, UR17 ;  /* 0xffffffc0050c78a4 */ /* 0x000fe4000f8e0211 */
[----:B------:R-:W-:Y:S01]  /*2580*/  MOV R3, UR17 ;  /* 0x0000001100037c02 */ /* 0x000fe20008000f00 */
[----:B------:R-:W-:Y:S01]  /*2590*/  IMAD.U32 R15, RZ, RZ, UR17 ;  /* 0x00000011ff0f7e24 */ /* 0x000fe2000f8e00ff */
[----:B------:R-:W-:Y:S01]  /*25a0*/  MOV R14, R21 ;  /* 0x00000015000e7202 */ /* 0x000fe20000000f00 */
[----:B------:R-:W-:Y:S01]  /*25b0*/  UIADD3 UR13, UPT, UPT, UR12, -0x1, URZ ;  /* 0xffffffff0c0d7890 */ /* 0x000fe2000fffe0ff */
[----:B------:R-:W-:Y:S02]  /*25c0*/  LOP3.LUT R3, R3, 0xf, RZ, 0xc0, !PT ;  /* 0x0000000f03037812 */ /* 0x000fe400078ec0ff */
[----:B------:R-:W-:Y:S02]  /*25d0*/  LOP3.LUT R15, R15, 0x3, RZ, 0xc0, !PT ;  /* 0x000000030f0f7812 */ /* 0x000fe400078ec0ff */
[----:B------:R-:W-:-:S02]  /*25e0*/  IADD3 R16, PT, PT, -R3, UR12, RZ ;  /* 0x0000000c03107c10 */ /* 0x000fc4000fffe1ff */
[----:B------:R-:W-:-:S04]  /*25f0*/  MOV R4, UR13 ;  /* 0x0000000d00047c02 */ /* 0x000fc80008000f00 */
[----:B------:R-:W-:-:S13]  /*2600*/  ISETP.GE.U32.AND P0, PT, R4, 0xf, PT ;  /* 0x0000000f0400780c */ /* 0x000fda0003f06070 */
.L_x_107:
[----:B------:R-:W0:Y:S01]  /*2610*/  LDC.64 R12, c[0x0][0x3a8] ;  /* 0x0000ea00ff0c7b82 */ /* 0x000e220000000a00 */
[----:B------:R-:W-:Y:S01]  /*2620*/  UISETP.NE.AND UP0, UPT, UR6, URZ, UPT ;  /* 0x000000ff0600728c */ /* 0x000fe2000bf05270 */
[----:B------:R-:W-:Y:S01]  /*2630*/  HFMA2 R17, -RZ, RZ, 0, 0 ;  /* 0x00000000ff117431 */ /* 0x000fe200000001ff */
[----:B------:R-:W-:Y:S01]  /*2640*/  IADD3 R5, PT, PT, R14, UR7, RZ ;  /* 0x000000070e057c10 */ /* 0x000fe2000fffe0ff */
[----:B------:R-:W-:-:S06]  /*2650*/  UISETP.GE.AND UP1, UPT, UR18, 0x1, UPT ;  /* 0x000000011200788c */ /* 0x000fcc000bf26270 */
[----:B------:R-:W-:Y:S05]  /*2660*/  BRA.U !UP0, `(.L_x_101) ;  /* 0x0000000108087547 */ /* 0x000fea000b800000 */
[----:B0-----:R-:W-:-:S05]  /*2670*/  IMAD.WIDE R4, R5, 0x4, R12 ;  /* 0x0000000405047825 */ /* 0x001fca00078e020c */
[----:B------:R2:W5:Y:S02]  /*2680*/  LDG.E R17, desc[UR22][R4.64] ;  /* 0x0000001604117981 */ /* 0x000564000c1e1900 */
.L_x_101:
[----:B------:R-:W-:Y:S01]  /*2690*/  MOV R23, RZ ;  /* 0x000000ff00177202 */ /* 0x000fe20000000f00 */
[----:B------:R-:W-:Y:S06]  /*26a0*/  BRA.U !UP1, `(.L_x_102) ;  /* 0x00000009098c7547 */ /* 0x000fec000b800000 */
[----:B------:R-:W-:Y:S01]  /*26b0*/  IMAD.MOV.U32 R23, RZ, RZ, RZ ;  /* 0x000000ffff177224 */ /* 0x000fe200078e00ff */
[----:B------:R-:W-:Y:S01]  /*26c0*/  MOV R10, RZ ;  /* 0x000000ff000a7202 */ /* 0x000fe20000000f00 */
[----:B------:R-:W-:Y:S06]  /*26d0*/  @!P0 BRA `(.L_x_103) ;  /* 0x0000000400008947 */ /* 0x000fec0003800000 */
[----:B------:R-:W-:Y:S01]  /*26e0*/  HFMA2 R23, -RZ, RZ, 0, 0 ;  /* 0x00000000ff177431 */ /* 0x000fe200000001ff */
[----:B------:R-:W-:-:S07]  /*26f0*/  MOV R19, RZ ;  /* 0x000000ff00137202 */ /* 0x000fce0000000f00 */
.L_x_104:
[----:B------:R-:W3:Y:S01]  /*2700*/  LDC R25, c[0x0][0x3c0] ;  /* 0x0000f000ff197b82 */ /* 0x000ee20000000800 */
[----:B--2---:R-:W-:Y:S01]  /*2710*/  IADD3 R5, PT, PT, R14, UR8, RZ ;  /* 0x000000080e057c10 */ /* 0x004fe2000fffe0ff */
[----:B------:R-:W-:-:S06]  /*2720*/  VIADD R4, R19, UR6 ;  /* 0x0000000613047c36 */ /* 0x000fcc0008000000 */
[----:B------:R-:W2:Y:S01]  /*2730*/  LDC.64 R34, c[0x0][0x390] ;  /* 0x0000e400ff227b82 */ /* 0x000ea20000000a00 */
[----:B---3--:R-:W-:-:S04]  /*2740*/  IMAD R5, R4, R25, R5 ;  /* 0x0000001904057224 */ /* 0x008fc800078e0205 */
[----:B--2---:R-:W-:-:S05]  /*2750*/  IMAD.WIDE R34, R5, 0x4, R34 ;  /* 0x0000000405227825 */ /* 0x004fca00078e0222 */
[----:B------:R-:W2:Y:S01]  /*2760*/  LDG.E.CONSTANT R11, desc[UR22][R34.64] ;  /* 0x00000016220b7981 */ /* 0x000ea2000c1e9900 */
[----:B------:R-:W-:-:S05]  /*2770*/  IMAD.WIDE R26, R25, 0x4, R34 ;  /* 0x00000004191a7825 */ /* 0x000fca00078e0222 */
[----:B------:R-:W3:Y:S01]  /*2780*/  LDG.E.CONSTANT R10, desc[UR22][R26.64] ;  /* 0x000000161a0a7981 */ /* 0x000ee2000c1e9900 */
[----:B------:R-:W-:Y:S01]  /*2790*/  IMAD.WIDE R32, R25, 0x4, R26 ;  /* 0x0000000419207825 */ /* 0x000fe200078e021a */
[----:B------:R-:W-:-:S04]  /*27a0*/  LEA R18, R19, UR15, 0x2 ;  /* 0x0000000f13127c11 */ /* 0x000fc8000f8e10ff */
[----:B------:R-:W4:Y:S01]  /*27b0*/  LDG.E.CONSTANT R9, desc[UR22][R32.64] ;  /* 0x0000001620097981 */ /* 0x000f22000c1e9900 */
[----:B------:R-:W-:-:S03]  /*27c0*/  IMAD.WIDE R28, R25, 0x4, R32 ;  /* 0x00000004191c7825 */ /* 0x000fc600078e0220 */
[----:B------:R-:W2:Y:S04]  /*27d0*/  LDS.128 R4, [R18] ;  /* 0x0000000012047984 */ /* 0x000ea80000000c00 */
[----:B-1----:R-:W4:Y:S01]  /*27e0*/  LDG.E.CONSTANT R8, desc[UR22][R28.64] ;  /* 0x000000161c087981 */ /* 0x002f22000c1e9900 */
[----:B------:R-:W-:-:S05]  /*27f0*/  IMAD.WIDE R36, R25, 0x4, R28 ;  /* 0x0000000419247825 */ /* 0x000fca00078e021c */
[----:B------:R1:W4:Y:S02]  /*2800*/  LDG.E.CONSTANT R31, desc[UR22][R36.64] ;  /* 0x00000016241f7981 */ /* 0x000324000c1e9900 */
[----:B-1----:R-:W-:-:S04]  /*2810*/  IMAD.WIDE R36, R25, 0x4, R36 ;  /* 0x0000000419247825 */ /* 0x002fc800078e0224 */
[----:B------:R-:W-:-:S05]  /*2820*/  IMAD.WIDE R34, R25, 0x4, R36 ;  /* 0x0000000419227825 */ /* 0x000fca00078e0224 */
[----:B------:R1:W4:Y:S01]  /*2830*/  LDG.E.CONSTANT R27, desc[UR22][R34.64] ;  /* 0x00000016221b7981 */ /* 0x000322000c1e9900 */
[----:B------:R-:W-:-:S05]  /*2840*/  IMAD.WIDE R32, R25, 0x4, R34 ;  /* 0x0000000419207825 */ /* 0x000fca00078e0222 */
[----:B------:R0:W4:Y:S01]  /*2850*/  LDG.E.CONSTANT R24, desc[UR22][R32.64] ;  /* 0x0000001620187981 */ /* 0x000122000c1e9900 */
[----:B--2---:R-:W-:-:S03]  /*2860*/  FFMA R22, R4, R11, R23 ;  /* 0x0000000b04167223 */ /* 0x004fc60000000017 */
[----:B------:R-:W2:Y:S01]  /*2870*/  LDG.E.CONSTANT R4, desc[UR22][R36.64] ;  /* 0x0000001624047981 */ /* 0x000ea2000c1e9900 */
[----:B---3--:R-:W-:Y:S01]  /*2880*/  FFMA R5, R5, R10, R22 ;  /* 0x0000000a05057223 */ /* 0x008fe20000000016 */
[----:B------:R-:W-:-:S05]  /*2890*/  IMAD.WIDE R22, R25, 0x4, R32 ;  /* 0x0000000419167825 */ /* 0x000fca00078e0220 */
[----:B------:R3:W2:Y:S01]  /*28a0*/  LDG.E.CONSTANT R29, desc[UR22][R22.64] ;  /* 0x00000016161d7981 */ /* 0x0006a2000c1e9900 */
[----:B----4-:R-:W-:-:S04]  /*28b0*/  FFMA R6, R6, R9, R5 ;  /* 0x0000000906067223 */ /* 0x010fc80000000005 */
[----:B------:R-:W-:Y:S02]  /*28c0*/  FFMA R7, R7, R8, R6 ;  /* 0x0000000807077223 */ /* 0x000fe40000000006 */
[----:B------:R-:W4:Y:S01]  /*28d0*/  LDS.128 R8, [R18+0x10] ;  /* 0x0000100012087984 */ /* 0x000f220000000c00 */
[----:B-1----:R-:W-:-:S04]  /*28e0*/  IMAD.WIDE R34, R25, 0x4, R22 ;  /* 0x0000000419227825 */ /* 0x002fc800078e0216 */
[----:B0-----:R-:W-:-:S04]  /*28f0*/  IMAD.WIDE R32, R25, 0x4, R34 ;  /* 0x0000000419207825 */ /* 0x001fc800078e0222 */
[----:B----4-:R-:W-:Y:S01]  /*2900*/  FFMA R8, R8, R31, R7 ;  /* 0x0000001f08087223 */ /* 0x010fe20000000007 */
[----:B---3--:R-:W-:-:S04]  /*2910*/  IMAD.WIDE R22, R25, 0x4, R32 ;  /* 0x0000000419167825 */ /* 0x008fc800078e0220 */
[----:B--2---:R-:W-:Y:S02]  /*2920*/  FFMA R9, R9, R4, R8 ;  /* 0x0000000409097223 */ /* 0x004fe40000000008 */
[----:B------:R-:W0:Y:S04]  /*2930*/  LDS.128 R4, [R18+0x20] ;  /* 0x0000200012047984 */ /* 0x000e280000000c00 */
[----:B------:R-:W2:Y:S01]  /*2940*/  LDG.E.CONSTANT R8, desc[UR22][R34.64] ;  /* 0x0000001622087981 */ /* 0x000ea2000c1e9900 */
[----:B------:R-:W-:-:S03]  /*2950*/  FFMA R10, R10, R27, R9 ;  /* 0x0000001b0a0a7223 */ /* 0x000fc60000000009 */
[----:B------:R-:W3:Y:S01]  /*2960*/  LDG.E.CONSTANT R9, desc[UR22][R32.64] ;  /* 0x0000001620097981 */ /* 0x000ee2000c1e9900 */
[----:B------:R-:W-:-:S04]  /*2970*/  IMAD.WIDE R26, R25, 0x4, R22 ;  /* 0x00000004191a7825 */ /* 0x000fc800078e0216 */
[----:B------:R-:W-:Y:S01]  /*2980*/  FFMA R11, R11, R24, R10 ;  /* 0x000000180b0b7223 */ /* 0x000fe2000000000a */
[----:B------:R-:W4:Y:S03]  /*2990*/  LDG.E.CONSTANT R22, desc[UR22][R22.64] ;  /* 0x0000001616167981 */ /* 0x000f26000c1e9900 */
[----:B0-----:R-:W-:Y:S01]  /*29a0*/  FFMA R4, R4, R29, R11 ;  /* 0x0000001d04047223 */ /* 0x001fe2000000000b */
[C---:B------:R-:W-:Y:S02]  /*29b0*/  IMAD.WIDE R28, R25.reuse, 0x4, R26 ;  /* 0x00000004191c7825 */ /* 0x040fe400078e021a */
[----:B------:R-:W4:Y:S02]  /*29c0*/  LDG.E.CONSTANT R27, desc[UR22][R26.64] ;  /* 0x000000161a1b7981 */ /* 0x000f24000c1e9900 */
[C---:B------:R-:W-:Y:S02]  /*29d0*/  IMAD.WIDE R30, R25.reuse, 0x4, R28 ;  /* 0x00000004191e7825 */ /* 0x040fe400078e021c */
[----:B------:R-:W4:Y:S02]  /*29e0*/  LDG.E.CONSTANT R28, desc[UR22][R28.64] ;  /* 0x000000161c1c7981 */ /* 0x000f24000c1e9900 */
[----:B------:R-:W-:-:S02]  /*29f0*/  IMAD.WIDE R24, R25, 0x4, R30 ;  /* 0x0000000419187825 */ /* 0x000fc400078e021e */
[----:B------:R-:W4:Y:S04]  /*2a00*/  LDG.E.CONSTANT R31, desc[UR22][R30.64] ;  /* 0x000000161e1f7981 */ /* 0x000f28000c1e9900 */
[----:B------:R-:W4:Y:S01]  /*2a10*/  LDG.E.CONSTANT R24, desc[UR22][R24.64] ;  /* 0x0000001618187981 */ /* 0x000f22000c1e9900 */
[----:B------:R-:W-:-:S04]  /*2a20*/  IADD3 R19, PT, PT, R19, 0x10, RZ ;  /* 0x0000001013137810 */ /* 0x000fc80007ffe0ff */
[----:B------:R-:W-:Y:S01]  /*2a30*/  ISETP.NE.AND P1, PT, R19, R16, PT ;  /* 0x000000101300720c */ /* 0x000fe20003f25270 */
[----:B--2---:R-:W-:-:S04]  /*2a40*/  FFMA R5, R5, R8, R4 ;  /* 0x0000000805057223 */ /* 0x004fc80000000004 */
[----:B---3--:R-:W-:Y:S02]  /*2a50*/  FFMA R6, R6, R9, R5 ;  /* 0x0000000906067223 */ /* 0x008fe40000000005 */
[----:B------:R-:W0:Y:S02]  /*2a60*/  LDS.128 R8, [R18+0x30] ;  /* 0x0000300012087984 */ /* 0x000e240000000c00 */
[----:B----4-:R-:W-:-:S04]  /*2a70*/  FFMA R7, R7, R22, R6 ;  /* 0x0000001607077223 */ /* 0x010fc80000000006 */
[----:B0-----:R-:W-:-:S04]  /*2a80*/  FFMA R8, R8, R27, R7 ;  /* 0x0000001b08087223 */ /* 0x001fc80000000007 */
[----:B------:R-:W-:-:S04]  /*2a90*/  FFMA R9, R9, R28, R8 ;  /* 0x0000001c09097223 */ /* 0x000fc80000000008 */
[----:B------:R-:W-:-:S04]  /*2aa0*/  FFMA R10, R10, R31, R9 ;  /* 0x0000001f0a0a7223 */ /* 0x000fc80000000009 */
[----:B------:R-:W-:Y:S01]  /*2ab0*/  FFMA R23, R11, R24, R10 ;  /* 0x000000180b177223 */ /* 0x000fe2000000000a */
[----:B------:R-:W-:Y:S06]  /*2ac0*/  @P1 BRA `(.L_x_104) ;  /* 0xfffffffc000c1947 */ /* 0x000fec000383ffff */
[----:B------:R-:W-:-:S07]  /*2ad0*/  MOV R10, R16 ;  /* 0x00000010000a7202 */ /* 0x000fce0000000f00 */
.L_x_103:
[----:B------:R-:W-:-:S13]  /*2ae0*/  ISETP.NE.AND P1, PT, R3, RZ, PT ;  /* 0x000000ff0300720c */ /* 0x000fda0003f25270 */
[----:B------:R-:W-:Y:S05]  /*2af0*/  @!P1 BRA `(.L_x_102) ;  /* 0x0000000400789947 */ /* 0x000fea0003800000 */
[----:B--2---:R-:W-:Y:S01]  /*2b00*/  IADD3 R4, PT, PT, R3, -0x1, RZ ;  /* 0xffffffff03047810 */ /* 0x004fe20007ffe0ff */
[----:B------:R-:W-:-:S03]  /*2b10*/  ULOP3.LUT UR12, UR17, 0x7, URZ, 0xc0, !UPT ;  /* 0x00000007110c7892 */ /* 0x000fc6000f8ec0ff */
[----:B------:R-:W-:Y:S01]  /*2b20*/  ISETP.GE.U32.AND P1, PT, R4, 0x7, PT ;  /* 0x000000070400780c */ /* 0x000fe20003f26070 */
[----:B------:R-:W-:-:S12]  /*2b30*/  UISETP.NE.AND UP0, UPT, UR12, URZ, UPT ;  /* 0x000000ff0c00728c */ /* 0x000fd8000bf05270 */
[----:B------:R-:W-:Y:S05]  /*2b40*/  @!P1 BRA `(.L_x_105) ;  /* 0x00000000009c9947 */ /* 0x000fea0003800000 */
[----:B------:R-:W2:Y:S01]  /*2b50*/  LDC R25, c[0x0][0x3c0] ;  /* 0x0000f000ff197b82 */ /* 0x000ea20000000800 */
[----:B------:R-:W-:Y:S01]  /*2b60*/  IADD3 R5, PT, PT, R14, UR8, RZ ;  /* 0x000000080e057c10 */ /* 0x000fe2000fffe0ff */
[----:B------:R-:W-:-:S06]  /*2b70*/  VIADD R4, R10, UR6 ;  /* 0x000000060a047c36 */ /* 0x000fcc0008000000 */
[----:B------:R-:W3:Y:S01]  /*2b80*/  LDC.64 R30, c[0x0][0x390] ;  /* 0x0000e400ff1e7b82 */ /* 0x000ee20000000a00 */
[----:B--2---:R-:W-:-:S04]  /*2b90*/  IMAD R5, R4, R25, R5 ;  /* 0x0000001904057224 */ /* 0x004fc800078e0205 */
[----:B---3--:R-:W-:-:S05]  /*2ba0*/  IMAD.WIDE R30, R5, 0x4, R30 ;  /* 0x00000004051e7825 */ /* 0x008fca00078e021e */
[----:B------:R-:W2:Y:S01]  /*2bb0*/  LDG.E.CONSTANT R22, desc[UR22][R30.64] ;  /* 0x000000161e167981 */ /* 0x000ea2000c1e9900 */
[----:B------:R-:W-:-:S05]  /*2bc0*/  IMAD.WIDE R26, R25, 0x4, R30 ;  /* 0x00000004191a7825 */ /* 0x000fca00078e021e */
[----:B------:R3:W4:Y:S01]  /*2bd0*/  LDG.E.CONSTANT R11, desc[UR22][R26.64] ;  /* 0x000000161a0b7981 */ /* 0x000722000c1e9900 */
[----:B------:R-:W-:-:S05]  /*2be0*/  IMAD.WIDE R28, R25, 0x4, R26 ;  /* 0x00000004191c7825 */ /* 0x000fca00078e021a */
[----:B------:R0:W4:Y:S01]  /*2bf0*/  LDG.E.CONSTANT R32, desc[UR22][R28.64] ;  /* 0x000000161c207981 */ /* 0x000122000c1e9900 */
[----:B------:R-:W-:-:S04]  /*2c00*/  IMAD.WIDE R4, R25, 0x4, R28 ;  /* 0x0000000419047825 */ /* 0x000fc800078e021c */
[C---:B------:R-:W-:Y:S02]  /*2c10*/  IMAD.WIDE R6, R25.reuse, 0x4, R4 ;  /* 0x0000000419067825 */ /* 0x040fe400078e0204 */
[----:B------:R0:W4:Y:S02]  /*2c20*/  LDG.E.CONSTANT R4, desc[UR22][R4.64] ;  /* 0x0000001604047981 */ /* 0x000124000c1e9900 */
[C---:B-1----:R-:W-:Y:S02]  /*2c30*/  IMAD.WIDE R8, R25.reuse, 0x4, R6 ;  /* 0x0000000419087825 */ /* 0x042fe400078e0206 */
[----:B------:R-:W4:Y:S02]  /*2c40*/  LDG.E.CONSTANT R6, desc[UR22][R6.64] ;  /* 0x0000001606067981 */ /* 0x000f24000c1e9900 */
[C---:B------:R-:W-:Y:S02]  /*2c50*/  IMAD.WIDE R18, R25.reuse, 0x4, R8 ;  /* 0x0000000419127825 */ /* 0x040fe400078e0208 */
[----:B------:R-:W4:Y:S02]  /*2c60*/  LDG.E.CONSTANT R8, desc[UR22][R8.64] ;  /* 0x0000001608087981 */ /* 0x000f24000c1e9900 */
[----:B------:R-:W-:-:S02]  /*2c70*/  IMAD.WIDE R24, R25, 0x4, R18 ;  /* 0x0000000419187825 */ /* 0x000fc400078e0212 */
[----:B------:R-:W4:Y:S04]  /*2c80*/  LDG.E.CONSTANT R18, desc[UR22][R18.64] ;  /* 0x0000001612127981 */ /* 0x000f28000c1e9900 */
[----:B------:R-:W4:Y:S01]  /*2c90*/  LDG.E.CONSTANT R24, desc[UR22][R24.64] ;  /* 0x0000001618187981 */ /* 0x000f22000c1e9900 */
[----:B---3--:R-:W-:-:S05]  /*2ca0*/  LEA R26, R10, UR15, 0x2 ;  /* 0x0000000f0a1a7c11 */ /* 0x008fca000f8e10ff */
[----:B0-----:R-:W2:Y:S04]  /*2cb0*/  LDS R28, [R26] ;  /* 0x000000001a1c7984 */ /* 0x001ea80000000800 */
[----:B------:R-:W4:Y:S04]  /*2cc0*/  LDS R27, [R26+0x4] ;  /* 0x000004001a1b7984 */ /* 0x000f280000000800 */
[----:B------:R-:W-:Y:S04]  /*2cd0*/  LDS R5, [R26+0xc] ;  /* 0x00000c001a057984 */ /* 0x000fe80000000800 */
[----:B------:R-:W-:Y:S04]  /*2ce0*/  LDS R30, [R26+0x14] ;  /* 0x000014001a1e7984 */ /* 0x000fe80000000800 */
[----:B------:R-:W-:Y:S01]  /*2cf0*/  LDS R34, [R26+0x1c] ;  /* 0x00001c001a227984 */ /* 0x000fe20000000800 */
[----:B------:R-:W-:Y:S01]  /*2d00*/  IADD3 R10, PT, PT, R10, 0x8, RZ ;  /* 0x000000080a0a7810 */ /* 0x000fe20007ffe0ff */
[----:B--2---:R-:W-:-:S02]  /*2d10*/  FFMA R22, R28, R22, R23 ;  /* 0x000000161c167223 */ /* 0x004fc40000000017 */
[----:B------:R-:W0:Y:S02]  /*2d20*/  LDS R28, [R26+0x8] ;  /* 0x000008001a1c7984 */ /* 0x000e240000000800 */
[----:B----4-:R-:W-:Y:S02]  /*2d30*/  FFMA R11, R27, R11, R22 ;  /* 0x0000000b1b0b7223 */ /* 0x010fe40000000016 */
[----:B------:R-:W1:Y:S02]  /*2d40*/  LDS R22, [R26+0x10] ;  /* 0x000010001a167984 */ /* 0x000e640000000800 */
[----:B0-----:R-:W-:Y:S02]  /*2d50*/  FFMA R28, R28, R32, R11 ;  /* 0x000000201c1c7223 */ /* 0x001fe4000000000b */
[----:B------:R-:W0:Y:S02]  /*2d60*/  LDS R32, [R26+0x18] ;  /* 0x000018001a207984 */ /* 0x000e240000000800 */
[----:B------:R-:W-:-:S04]  /*2d70*/  FFMA R5, R5, R4, R28 ;  /* 0x0000000405057223 */ /* 0x000fc8000000001c */
[----:B-1----:R-:W-:-:S04]  /*2d80*/  FFMA R5, R22, R6, R5 ;  /* 0x0000000616057223 */ /* 0x002fc80000000005 */
[----:B------:R-:W-:-:S04]  /*2d90*/  FFMA R5, R30, R8, R5 ;  /* 0x000000081e057223 */ /* 0x000fc80000000005 */
[----:B0-----:R-:W-:-:S04]  /*2da0*/  FFMA R5, R32, R18, R5 ;  /* 0x0000001220057223 */ /* 0x001fc80000000005 */
[----:B------:R-:W-:-:S07]  /*2db0*/  FFMA R23, R34, R24, R5 ;  /* 0x0000001822177223 */ /* 0x000fce0000000005 */
.L_x_105:
[----:B------:R-:W-:Y:S05]  /*2dc0*/  BRA.U !UP0, `(.L_x_102) ;  /* 0x0000000108c47547 */ /* 0x000fea000b800000 */
[----:B------:R-:W-:Y:S01]  /*2dd0*/  UIADD3 UR12, UPT, UPT, UR12, -0x1, URZ ;  /* 0xffffffff0c0c7890 */ /* 0x000fe2000fffe0ff */
[----:B------:R-:W-:-:S03]  /*2de0*/  ISETP.NE.AND P1, PT, R15, RZ, PT ;  /* 0x000000ff0f00720c */ /* 0x000fc60003f25270 */
[----:B------:R-:W-:-:S09]  /*2df0*/  UISETP.GE.U32.AND UP0, UPT, UR12, 0x3, UPT ;  /* 0x000000030c00788c */ /* 0x000fd2000bf06070 */
[----:B------:R-:W-:Y:S05]  /*2e00*/  BRA.U !UP0, `(.L_x_106) ;  /* 0x00000001085c7547 */ /* 0x000fea000b800000 */
[----:B------:R-:W2:Y:S01]  /*2e10*/  LDC R19, c[0x0][0x3c0] ;  /* 0x0000f000ff137b82 */ /* 0x000ea20000000800 */
[----:B------:R-:W-:Y:S02]  /*2e20*/  IADD3 R9, PT, PT, R14, UR8, RZ ;  /* 0x000000080e097c10 */ /* 0x000fe4000fffe0ff */
[----:B------:R-:W-:-:S05]  /*2e30*/  IADD3 R6, PT, PT, R10, UR6, RZ ;  /* 0x000000060a067c10 */ /* 0x000fca000fffe0ff */
[----:B------:R-:W1:Y:S01]  /*2e40*/  LDC.64 R4, c[0x0][0x390] ;  /* 0x0000e400ff047b82 */ /* 0x000e620000000a00 */
[----:B--2---:R-:W-:-:S04]  /*2e50*/  IMAD R9, R6, R19, R9 ;  /* 0x0000001306097224 */ /* 0x004fc800078e0209 */
[----:B-1----:R-:W-:-:S04]  /*2e60*/  IMAD.WIDE R8, R9, 0x4, R4 ;  /* 0x0000000409087825 */ /* 0x002fc800078e0204 */
[C---:B------:R-:W-:Y:S02]  /*2e70*/  IMAD.WIDE R4, R19.reuse, 0x4, R8 ;  /* 0x0000000413047825 */ /* 0x040fe400078e0208 */
[----:B------:R-:W2:Y:S02]  /*2e80*/  LDG.E.CONSTANT R8, desc[UR22][R8.64] ;  /* 0x0000001608087981 */ /* 0x000ea4000c1e9900 */
[C---:B------:R-:W-:Y:S02]  /*2e90*/  IMAD.WIDE R6, R19.reuse, 0x4, R4 ;  /* 0x0000000413067825 */ /* 0x040fe400078e0204 */
[----:B------:R-:W3:Y:S02]  /*2ea0*/  LDG.E.CONSTANT R4, desc[UR22][R4.64] ;  /* 0x0000001604047981 */ /* 0x000ee4000c1e9900 */
[----:B------:R-:W-:Y:S02]  /*2eb0*/  IMAD.WIDE R18, R19, 0x4, R6 ;  /* 0x0000000413127825 */ /* 0x000fe400078e0206 */
[----:B------:R-:W4:Y:S04]  /*2ec0*/  LDG.E.CONSTANT R6, desc[UR22][R6.64] ;  /* 0x0000001606067981 */ /* 0x000f28000c1e9900 */
[----:B------:R-:W4:Y:S01]  /*2ed0*/  LDG.E.CONSTANT R18, desc[UR22][R18.64] ;  /* 0x0000001612127981 */ /* 0x000f22000c1e9900 */
[----:B------:R-:W-:-:S02]  /*2ee0*/  LEA R11, R10, UR15, 0x2 ;  /* 0x0000000f0a0b7c11 */ /* 0x000fc4000f8e10ff */
[----:B------:R-:W-:-:S03]  /*2ef0*/  IADD3 R10, PT, PT, R10, 0x4, RZ ;  /* 0x000000040a0a7810 */ /* 0x000fc60007ffe0ff */
[----:B------:R-:W2:Y:S04]  /*2f00*/  LDS R22, [R11] ;  /* 0x000000000b167984 */ /* 0x000ea80000000800 */
[----:B------:R-:W3:Y:S04]  /*2f10*/  LDS R25, [R11+0x4] ;  /* 0x000004000b197984 */ /* 0x000ee80000000800 */
[----:B------:R-:W4:Y:S04]  /*2f20*/  LDS R27, [R11+0x8] ;  /* 0x000008000b1b7984 */ /* 0x000f280000000800 */
[----:B------:R-:W1:Y:S01]  /*2f30*/  LDS R29, [R11+0xc] ;  /* 0x00000c000b1d7984 */ /* 0x000e620000000800 */
[----:B--2---:R-:W-:-:S04]  /*2f40*/  FFMA R8, R22, R8, R23 ;  /* 0x0000000816087223 */ /* 0x004fc80000000017 */
[----:B---3--:R-:W-:-:S04]  /*2f50*/  FFMA R8, R25, R4, R8 ;  /* 0x0000000419087223 */ /* 0x008fc80000000008 */
[----:B----4-:R-:W-:-:S04]  /*2f60*/  FFMA R8, R27, R6, R8 ;  /* 0x000000061b087223 */ /* 0x010fc80000000008 */
[----:B-1----:R-:W-:-:S07]  /*2f70*/  FFMA R23, R29, R18, R8 ;  /* 0x000000121d177223 */ /* 0x002fce0000000008 */
.L_x_106:
        /* <DEDUP_REMOVED lines=8> */
[----:B------:R-:W-:Y:S02]  /*3000*/  LEA R9, R10, UR15, 0x2 ;  /* 0x0000000f0a097c11 */ /* 0x000fe4000f8e10ff */
[----:B------:R-:W-:-:S03]  /*3010*/  ISETP.NE.AND P1, PT, R15, 0x1, PT ;  /* 0x000000010f00780c */ /* 0x000fc60003f25270 */
[----:B------:R-:W2:Y:S02]  /*3020*/  LDS R6, [R9] ;  /* 0x0000000009067984 */ /* 0x000ea40000000800 */
[----:B--2---:R-:W-:-:S08]  /*3030*/  FFMA R23, R6, R7, R23 ;  /* 0x0000000706177223 */ /* 0x004fd00000000017 */
[----:B------:R-:W-:Y:S05]  /*3040*/  @!P1 BRA `(.L_x_102) ;  /* 0x0000000000249947 */ /* 0x000fea0003800000 */
[----:B------:R-:W-:Y:S01]  /*3050*/  ISETP.NE.AND P1, PT, R15, 0x2, PT ;  /* 0x000000020f00780c */ /* 0x000fe20003f25270 */
[C---:B------:R-:W-:Y:S01]  /*3060*/  IMAD.WIDE R6, R11.reuse, 0x4, R4 ;  /* 0x000000040b067825 */ /* 0x040fe200078e0204 */
[----:B-1----:R-:W1:Y:S11]  /*3070*/  LDS R8, [R9+0x4] ;  /* 0x0000040009087984 */ /* 0x002e760000000800 */
[----:B------:R-:W-:Y:S01]  /*3080*/  @P1 IMAD.WIDE R4, R11, 0x4, R6 ;  /* 0x000000040b041825 */ /* 0x000fe200078e0206 */
[----:B------:R-:W2:Y:S04]  /*3090*/  @P1 LDS R10, [R9+0x8] ;  /* 0x00000800090a1984 */ /* 0x000ea80000000800 */
[----:B------:R-:W1:Y:S04]  /*30a0*/  LDG.E.CONSTANT R6, desc[UR22][R6.64] ;  /* 0x0000001606067981 */ /* 0x000e68000c1e9900 */
[----:B------:R-:W2:Y:S01]  /*30b0*/  @P1 LDG.E.CONSTANT R4, desc[UR22][R4.64] ;  /* 0x0000001604041981 */ /* 0x000ea2000c1e9900 */
[----:B-1----:R-:W-:-:S04]  /*30c0*/  FFMA R23, R8, R6, R23 ;  /* 0x0000000608177223 */ /* 0x002fc80000000017 */
[----:B--2---:R-:W-:-:S07]  /*30d0*/  @P1 FFMA R23, R10, R4, R23 ;  /* 0x000000040a171223 */ /* 0x004fce0000000017 */
.L_x_102:
[----:B------:R-:W3:Y:S01]  /*30e0*/  LDCU UR12, c[0x0][0x3c0] ;  /* 0x00007800ff0c77ac */ /* 0x000ee20008000800 */
[----:B--2---:R-:W-:Y:S01]  /*30f0*/  IADD3 R5, PT, PT, R14, UR7, RZ ;  /* 0x000000070e057c10 */ /* 0x004fe2000fffe0ff */
[----:B-----5:R-:W-:Y:S01]  /*3100*/  FFMA R17, R2, R17, R23 ;  /* 0x0000001102117223 */ /* 0x020fe20000000017 */
[----:B------:R-:W-:-:S03]  /*3110*/  IADD3 R14, PT, PT, R14, UR24, RZ ;  /* 0x000000180e0e7c10 */ /* 0x000fc6000fffe0ff */
[----:B0-----:R-:W-:-:S05]  /*3120*/  IMAD.WIDE R12, R5, 0x4, R12 ;  /* 0x00000004050c7825 */ /* 0x001fca00078e020c */
[----:B------:R0:W-:Y:S01]  /*3130*/  STG.E desc[UR22][R12.64], R17 ;  /* 0x000000110c007986 */ /* 0x0001e2000c101916 */
[----:B---3--:R-:W-:-:S04]  /*3140*/  MOV R4, UR12 ;  /* 0x0000000c00047c02 */ /* 0x008fc80008000f00 */
[----:B------:R-:W-:-:S13]  /*3150*/  ISETP.GE.AND P1, PT, R14, R4, PT ;  /* 0x000000040e00720c */ /* 0x000fda0003f26270 */
[----:B0-----:R-:W-:Y:S05]  /*3160*/  @!P1 BRA `(.L_x_107) ;  /* 0xfffffff400289947 */ /* 0x001fea000383ffff */
.L_x_100:
[----:B------:R-:W-:Y:S05]  /*3170*/  BSYNC.RECONVERGENT B0 ;  /* 0x0000000000007941 */ /* 0x000fea0003800200 */
.L_x_99:
[----:B------:R-:W0:Y:S01]  /*3180*/  LDCU UR6, c[0x0][0x3bc] ;  /* 0x00007780ff0677ac */ /* 0x000e220008000800 */
[----:B------:R-:W-:Y:S01]  /*3190*/  UIADD3 UR5, UPT, UPT, UR5, 0x1, URZ ;  /* 0x0000000105057890 */ /* 0x000fe2000fffe0ff */
[----:B------:R-:W-:Y:S01]  /*31a0*/  UMOV UR12, UR14 ;  /* 0x0000000e000c7c82 */ /* 0x000fe20008000000 */
[----:B0-----:R-:W-:-:S03]  /*31b0*/  UISETP.GE.AND UP0, UPT, UR16, UR6, UPT ;  /* 0x000000061000728c */ /* 0x001fc6000bf06270 */
[----:B------:R-:W-:Y:S01]  /*31c0*/  UMOV UR6, UR16 ;  /* 0x0000001000067c82 */ /* 0x000fe20008000000 */
[----:B------:R-:W-:Y:S06]  /*31d0*/  BAR.SYNC.DEFER_BLOCKING 0x0 ;  /* 0x0000000000007b1d */ /* 0x000fec0000010000 */
[----:B------:R-:W-:Y:S05]  /*31e0*/  BRA.U !UP0, `(.L_x_108) ;  /* 0xffffffd108047547 */ /* 0x000fea000b83ffff */
.L_x_68:
[----:B------:R-:W-:-:S13]  /*31f0*/  ISETP.GE.AND P0, PT, R21, R4, PT ;  /* 0x000000041500720c */ /* 0x000fda0003f06270 */
[----:B------:R-:W-:Y:S05]  /*3200*/  @P0 EXIT ;  /* 0x000000000000094d */ /* 0x000fea0003800000 */
[----:B------:R-:W0:Y:S01]  /*3210*/  LDC.64 R4, c[0x0][0x3a8] ;  /* 0x0000ea00ff047b82 */ /* 0x000e220000000a00 */
[----:B------:R-:W2:Y:S01]  /*3220*/  LDCU UR5, c[0x0][0x360] ;  /* 0x00006c00ff0577ac */ /* 0x000ea20008000800 */
[----:B------:R-:W3:Y:S02]  /*3230*/  LDCU UR6, c[0x0][0x3c0] ;  /* 0x00007800ff0677ac */ /* 0x000ee40008000800 */
.L_x_111:
[----:B------:R-:W-:-:S04]  /*3240*/  VIADD R7, R21, UR7 ;  /* 0x0000000715077c36 */ /* 0x000fc80008000000 */
[----:B0-----:R-:W-:-:S05]  /*3250*/  IMAD.WIDE R6, R7, 0x4, R4 ;  /* 0x0000000407067825 */ /* 0x001fca00078e0204 */
[----:B------:R-:W4:Y:S01]  /*3260*/  LDG.E R0, desc[UR22][R6.64] ;  /* 0x0000001606007981 */ /* 0x000f22000c1e1900 */
[----:B------:R-:W0:Y:S01]  /*3270*/  MUFU.RCP R2, UR4 ;  /* 0x0000000400027d08 */ /* 0x000e220008001000 */
[----:B------:R-:W-:Y:S01]  /*3280*/  MOV R3, UR4 ;  /* 0x0000000400037c02 */ /* 0x000fe20008000f00 */
[----:B------:R-:W-:Y:S04]  /*3290*/  BSSY.RECONVERGENT B0, `(.L_x_109) ;  /* 0x000000c000007945 */ /* 0x000fe80003800200 */
[----:B0-----:R-:W-:-:S04]  /*32a0*/  FFMA R3, R2, -R3, 1 ;  /* 0x3f80000002037423 */ /* 0x001fc80000000803 */
[----:B------:R-:W-:Y:S01]  /*32b0*/  FFMA R3, R2, R3, R2 ;  /* 0x0000000302037223 */ /* 0x000fe20000000002 */
[----:B----4-:R-:W0:Y:S03]  /*32c0*/  FCHK P0, R0, UR4 ;  /* 0x0000000400007d02 */ /* 0x010e260008000000 */
[----:B------:R-:W-:-:S04]  /*32d0*/  FFMA R2, R0, R3, RZ ;  /* 0x0000000300027223 */ /* 0x000fc800000000ff */
[----:B-1----:R-:W-:-:S04]  /*32e0*/  FFMA R8, R2, -UR4, R0 ;  /* 0x8000000402087c23 */ /* 0x002fc80008000000 */
[----:B------:R-:W-:Y:S01]  /*32f0*/  FFMA R3, R3, R8, R2 ;  /* 0x0000000803037223 */ /* 0x000fe20000000002 */
[----:B0-----:R-:W-:Y:S06]  /*3300*/  @!P0 BRA `(.L_x_110) ;  /* 0x0000000000108947 */ /* 0x001fec0003800000 */
[----:B------:R-:W-:Y:S02]  /*3310*/  MOV R3, UR4 ;  /* 0x0000000400037c02 */ /* 0x000fe40008000f00 */
[----:B------:R-:W-:-:S07]  /*3320*/  MOV R2, 0x3340 ;  /* 0x0000334000027802 */ /* 0x000fce0000000f00 */
[----:B--23--:R-:W-:Y:S05]  /*3330*/  CALL.REL.NOINC `($__internal_1_$__cuda_sm3x_div_rn_noftz_f32_slowpath) ;  /* 0x0000000400407944 */ /* 0x00cfea0003c00000 */
[----:B------:R-:W-:-:S07]  /*3340*/  MOV R3, R0 ;  /* 0x0000000000037202 */ /* 0x000fce0000000f00 */
.L_x_110:
[----:B--23--:R-:W-:Y:S05]  /*3350*/  BSYNC.RECONVERGENT B0 ;  /* 0x0000000000007941 */ /* 0x00cfea0003800200 */
.L_x_109:
[----:B------:R4:W-:Y:S01]  /*3360*/  STG.E desc[UR22][R6.64], R3 ;  /* 0x0000000306007986 */ /* 0x0009e2000c101916 */
[----:B------:R-:W-:-:S04]  /*3370*/  IADD3 R21, PT, PT, R21, UR5, RZ ;  /* 0x0000000515157c10 */ /* 0x000fc8000fffe0ff */
[----:B------:R-:W-:-:S13]  /*3380*/  ISETP.GE.AND P0, PT, R21, UR6, PT ;  /* 0x0000000615007c0c */ /* 0x000fda000bf06270 */
[----:B----4-:R-:W-:Y:S05]  /*3390*/  @!P0 BRA `(.L_x_111) ;  /* 0xfffffffc00a88947 */ /* 0x010fea000383ffff */
[----:B------:R-:W-:Y:S05]  /*33a0*/  EXIT ;  /* 0x000000000000794d */ /* 0x000fea0003800000 */
.L_x_93:
[----:B------:R-:W-:Y:S02]  /*33b0*/  HFMA2 R12, -RZ, RZ, 0, 9.5367431640625e-07 ;  /* 0x00000010ff0c7431 */ /* 0x000fe400000001ff */
[----:B-1----:R-:W-:Y:S01]  /*33c0*/  IMAD.MOV.U32 R11, RZ, RZ, R2 ;  /* 0x000000ffff0b7224 */ /* 0x002fe200078e0002 */
[----:B------:R-:W-:Y:S02]  /*33d0*/  MOV R13, 0x1f ;  /* 0x0000001f000d7802 */ /* 0x000fe40000000f00 */
[----:B------:R-:W-:-:S07]  /*33e0*/  MOV R10, 0xffffffff ;  /* 0xffffffff000a7802 */ /* 0x000fce0000000f00 */
[----:B0-----:R-:W-:Y:S05]  /*33f0*/  WARPSYNC.COLLECTIVE R10, `(.L_x_112) ;  /* 0x000000000a087348 */ /* 0x001fea0003c00000 */
[----:B------:R1:W2:Y:S02]  /*3400*/  SHFL.BFLY P1, R9, R11, R12, R13 ;  /* 0x0c00000c0b097389 */ /* 0x0002a4000002000d */
[----:B012---:R-:W-:Y:S05]  /*3410*/  ENDCOLLECTIVE ;  /* 0x000000000000791b */ /* 0x007fea0003800000 */
.L_x_112:
[----:B------:R-:W-:Y:S01]  /*3420*/  HFMA2 R12, -RZ, RZ, 0, 4.76837158203125e-07 ;  /* 0x00000008ff0c7431 */ /* 0x000fe200000001ff */
[----:B------:R-:W-:-:S04]  /*3430*/  MOV R5, R9 ;  /* 0x0000000900057202 */ /* 0x000fc80000000f00 */
[----:B------:R-:W-:-:S05]  /*3440*/  FMNMX R5, R5, R2, !PT ;  /* 0x0000000205057209 */ /* 0x000fca0007800000 */
[----:B------:R-:W-:-:S07]  /*3450*/  IMAD.MOV.U32 R11, RZ, RZ, R5 ;  /* 0x000000ffff0b7224 */ /* 0x000fce00078e0005 */
[----:B------:R-:W-:Y:S05]  /*3460*/  WARPSYNC.COLLECTIVE R10, `(.L_x_113) ;  /* 0x000000000a087348 */ /* 0x000fea0003c00000 */
[----:B------:R0:W1:Y:S02]  /*3470*/  SHFL.BFLY P1, R9, R11, R12, R13 ;  /* 0x0c00000c0b097389 */ /* 0x000064000002000d */
[----:B01----:R-:W-:Y:S05]  /*3480*/  ENDCOLLECTIVE ;  /* 0x000000000000791b */ /* 0x003fea0003800000 */
.L_x_113:
[----:B------:R-:W-:Y:S01]  /*3490*/  HFMA2 R12, -RZ, RZ, 0, 2.384185791015625e-07 ;  /* 0x00000004ff0c7431 */ /* 0x000fe200000001ff */
[----:B------:R-:W-:-:S04]  /*34a0*/  MOV R6, R9 ;  /* 0x0000000900067202 */ /* 0x000fc80000000f00 */
[----:B------:R-:W-:-:S04]  /*34b0*/  FMNMX R6, R5, R6, !PT ;  /* 0x0000000605067209 */ /* 0x000fc80007800000 */
[----:B------:R-:W-:-:S07]  /*34c0*/  MOV R11, R6 ;  /* 0x00000006000b7202 */ /* 0x000fce0000000f00 */
[----:B------:R-:W-:Y:S05]  /*34d0*/  WARPSYNC.COLLECTIVE R10, `(.L_x_114) ;  /* 0x000000000a087348 */ /* 0x000fea0003c00000 */
[----:B------:R0:W1:Y:S02]  /*34e0*/  SHFL.BFLY P1, R9, R11, R12, R13 ;  /* 0x0c00000c0b097389 */ /* 0x000064000002000d */
[----:B01----:R-:W-:Y:S05]  /*34f0*/  ENDCOLLECTIVE ;  /* 0x000000000000791b */ /* 0x003fea0003800000 */
.L_x_114:
[----:B------:R-:W-:Y:S02]  /*3500*/  HFMA2 R12, -RZ, RZ, 0, 1.1920928955078125e-07 ;  /* 0x00000002ff0c7431 */ /* 0x000fe400000001ff */
[----:B------:R-:W-:-:S05]  /*3510*/  IMAD.MOV.U32 R7, RZ, RZ, R9 ;  /* 0x000000ffff077224 */ /* 0x000fca00078e0009 */
[----:B------:R-:W-:-:S04]  /*3520*/  FMNMX R7, R6, R7, !PT ;  /* 0x0000000706077209 */ /* 0x000fc80007800000 */
[----:B------:R-:W-:-:S07]  /*3530*/  MOV R11, R7 ;  /* 0x00000007000b7202 */ /* 0x000fce0000000f00 */
[----:B------:R-:W-:Y:S05]  /*3540*/  WARPSYNC.COLLECTIVE R10, `(.L_x_115) ;  /* 0x000000000a087348 */ /* 0x000fea0003c00000 */
[----:B------:R0:W1:Y:S02]  /*3550*/  SHFL.BFLY P1, R9, R11, R12, R13 ;  /* 0x0c00000c0b097389 */ /* 0x000064000002000d */
[----:B01----:R-:W-:Y:S05]  /*3560*/  ENDCOLLECTIVE ;  /* 0x000000000000791b */ /* 0x003fea0003800000 */
.L_x_115:
[----:B------:R-:W-:Y:S01]  /*3570*/  IMAD.MOV.U32 R12, RZ, RZ, 0x1 ;  /* 0x00000001ff0c7424 */ /* 0x000fe200078e00ff */
[----:B------:R-:W-:-:S04]  /*3580*/  MOV R8, R9 ;  /* 0x0000000900087202 */ /* 0x000fc80000000f00 */
[----:B------:R-:W-:-:S04]  /*3590*/  FMNMX R8, R7, R8, !PT ;  /* 0x0000000807087209 */ /* 0x000fc80007800000 */
[----:B------:R-:W-:-:S07]  /*35a0*/  MOV R11, R8 ;  /* 0x00000008000b7202 */ /* 0x000fce0000000f00 */
[----:B------:R-:W-:Y:S05]  /*35b0*/  WARPSYNC.COLLECTIVE R10, `(.L_x_116) ;  /* 0x000000000a087348 */ /* 0x000fea0003c00000 */
[----:B------:R0:W1:Y:S02]  /*35c0*/  SHFL.BFLY P1, R9, R11, R12, R13 ;  /* 0x0c00000c0b097389 */ /* 0x000064000002000d */
[----:B01----:R-:W-:Y:S05]  /*35d0*/  ENDCOLLECTIVE ;  /* 0x000000000000791b */ /* 0x003fea0003800000 */
.L_x_116:
[----:B------:R-:W-:Y:S05]  /*35e0*/  BRA `(.L_x_117) ;  /* 0xffffffe800947947 */ /* 0x000fea000383ffff */
.L_x_98:
[----:B-1----:R-:W-:Y:S02]  /*35f0*/  MOV R11, R3 ;  /* 0x00000003000b7202 */ /* 0x002fe40000000f00 */
[----:B------:R-:W-:Y:S02]  /*3600*/  MOV R12, 0x10 ;  /* 0x00000010000c7802 */ /* 0x000fe40000000f00 */
[----:B------:R-:W-:Y:S02]  /*3610*/  MOV R13, 0x1f ;  /* 0x0000001f000d7802 */ /* 0x000fe40000000f00 */
[----:B------:R-:W-:-:S07]  /*3620*/  MOV R10, 0xffffffff ;  /* 0xffffffff000a7802 */ /* 0x000fce0000000f00 */
[----:B0-----:R-:W-:Y:S05]  /*3630*/  WARPSYNC.COLLECTIVE R10, `(.L_x_118) ;  /* 0x000000000a087348 */ /* 0x001fea0003c00000 */
[----:B------:R1:W2:Y:S02]  /*3640*/  SHFL.BFLY P1, R9, R11, R12, R13 ;  /* 0x0c00000c0b097389 */ /* 0x0002a4000002000d */
[----:B012---:R-:W-:Y:S05]  /*3650*/  ENDCOLLECTIVE ;  /* 0x000000000000791b */ /* 0x007fea0003800000 */
.L_x_118:
[----:B------:R-:W-:Y:S01]  /*3660*/  MOV R12, 0x8 ;  /* 0x00000008000c7802 */ /* 0x000fe20000000f00 */
[----:B------:R-:W-:-:S04]  /*3670*/  IMAD.MOV.U32 R4, RZ, RZ, R9 ;  /* 0x000000ffff047224 */ /* 0x000fc800078e0009 */
[----:B------:R-:W-:-:S05]  /*3680*/  FADD R4, R4, R3 ;  /* 0x0000000304047221 */ /* 0x000fca0000000000 */
[----:B------:R-:W-:-:S07]  /*3690*/  MOV R11, R4 ;  /* 0x00000004000b7202 */ /* 0x000fce0000000f00 */
[----:B------:R-:W-:Y:S05]  /*36a0*/  WARPSYNC.COLLECTIVE R10, `(.L_x_119) ;  /* 0x000000000a087348 */ /* 0x000fea0003c00000 */
[----:B------:R0:W1:Y:S02]  /*36b0*/  SHFL.BFLY P1, R9, R11, R12, R13 ;  /* 0x0c00000c0b097389 */ /* 0x000064000002000d */
[----:B01----:R-:W-:Y:S05]  /*36c0*/  ENDCOLLECTIVE ;  /* 0x000000000000791b */ /* 0x003fea0003800000 */
.L_x_119:
[----:B------:R-:W-:Y:S01]  /*36d0*/  IMAD.MOV.U32 R12, RZ, RZ, 0x4 ;  /* 0x00000004ff0c7424 */ /* 0x000fe200078e00ff */
[----:B------:R-:W-:-:S05]  /*36e0*/  MOV R5, R9 ;  /* 0x0000000900057202 */ /* 0x000fca0000000f00 */
[----:B------:R-:W-:-:S05]  /*36f0*/  FADD R5, R4, R5 ;  /* 0x0000000504057221 */ /* 0x000fca0000000000 */
[----:B------:R-:W-:-:S07]  /*3700*/  MOV R11, R5 ;  /* 0x00000005000b7202 */ /* 0x000fce0000000f00 */
[----:B------:R-:W-:Y:S05]  /*3710*/  WARPSYNC.COLLECTIVE R10, `(.L_x_120) ;  /* 0x000000000a087348 */ /* 0x000fea0003c00000 */
[----:B------:R0:W1:Y:S02]  /*3720*/  SHFL.BFLY P1, R9, R11, R12, R13 ;  /* 0x0c00000c0b097389 */ /* 0x000064000002000d */
[----:B01----:R-:W-:Y:S05]  /*3730*/  ENDCOLLECTIVE ;  /* 0x000000000000791b */ /* 0x003fea0003800000 */
.L_x_120:
[----:B------:R-:W-:Y:S02]  /*3740*/  MOV R12, 0x2 ;  /* 0x00000002000c7802 */ /* 0x000fe40000000f00 */
[----:B------:R-:W-:-:S05]  /*3750*/  MOV R6, R9 ;  /* 0x0000000900067202 */ /* 0x000fca0000000f00 */
[----:B------:R-:W-:-:S05]  /*3760*/  FADD R6, R5, R6 ;  /* 0x0000000605067221 */ /* 0x000fca0000000000 */
[----:B------:R-:W-:-:S07]  /*3770*/  MOV R11, R6 ;  /* 0x00000006000b7202 */ /* 0x000fce0000000f00 */
[----:B------:R-:W-:Y:S05]  /*3780*/  WARPSYNC.COLLECTIVE R10, `(.L_x_121) ;  /* 0x000000000a087348 */ /* 0x000fea0003c00000 */
[----:B------:R0:W1:Y:S02]  /*3790*/  SHFL.BFLY P1, R9, R11, R12, R13 ;  /* 0x0c00000c0b097389 */ /* 0x000064000002000d */
[----:B01----:R-:W-:Y:S05]  /*37a0*/  ENDCOLLECTIVE ;  /* 0x000000000000791b */ /* 0x003fea0003800000 */
.L_x_121:
[----:B------:R-:W-:Y:S02]  /*37b0*/  MOV R12, 0x1 ;  /* 0x00000001000c7802 */ /* 0x000fe40000000f00 */
[----:B------:R-:W-:-:S05]  /*37c0*/  MOV R7, R9 ;  /* 0x0000000900077202 */ /* 0x000fca0000000f00 */
[----:B------:R-:W-:-:S04]  /*37d0*/  FADD R7, R6, R7 ;  /* 0x0000000706077221 */ /* 0x000fc80000000000 */
[----:B------:R-:W-:-:S07]  /*37e0*/  IMAD.MOV.U32 R11, RZ, RZ, R7 ;  /* 0x000000ffff0b7224 */ /* 0x000fce00078e0007 */
[----:B------:R-:W-:Y:S05]  /*37f0*/  WARPSYNC.COLLECTIVE R10, `(.L_x_122) ;  /* 0x000000000a087348 */ /* 0x000fea0003c00000 */
[----:B------:R0:W1:Y:S02]  /*3800*/  SHFL.BFLY P1, R9, R11, R12, R13 ;  /* 0x0c00000c0b097389 */ /* 0x000064000002000d */
[----:B01----:R-:W-:Y:S05]  /*3810*/  ENDCOLLECTIVE ;  /* 0x000000000000791b */ /* 0x003fea0003800000 */
.L_x_122:
[----:B------:R-:W-:Y:S01]  /*3820*/  MOV R8, R9 ;  /* 0x0000000900087202 */ /* 0x000fe20000000f00 */
[----:B------:R-:W-:Y:S06]  /*3830*/  BRA `(.L_x_123) ;  /* 0xffffffec001c7947 */ /* 0x000fec000383ffff */
        .weak           $__internal_1_$__cuda_sm3x_div_rn_noftz_f32_slowpath
        .type           $__internal_1_$__cuda_sm3x_div_rn_noftz_f32_slowpath,@function
        .size           $__internal_1_$__cuda_sm3x_div_rn_noftz_f32_slowpath,(.L_x_141 - $__internal_1_$__cuda_sm3x_div_rn_noftz_f32_slowpath)
$__internal_1_$__cuda_sm3x_div_rn_noftz_f32_slowpath:
[----:B------:R-:W-:Y:S01]  /*3840*/  SHF.R.U32.HI R9, RZ, 0x17, R3 ;  /* 0x00000017ff097819 */ /* 0x000fe20000011603 */
[----:B------:R-:W-:Y:S01]  /*3850*/  BSSY.RECONVERGENT B1, `(.L_x_124) ;  /* 0x0000063000017945 */ /* 0x000fe20003800200 */
[--C-:B------:R-:W-:Y:S01]  /*3860*/  SHF.R.U32.HI R8, RZ, 0x17, R0.reuse ;  /* 0x00000017ff087819 */ /* 0x100fe20000011600 */
[----:B------:R-:W-:Y:S01]  /*3870*/  IMAD.MOV.U32 R10, RZ, RZ, R0 ;  /* 0x000000ffff0a7224 */ /* 0x000fe200078e0000 */
[----:B------:R-:W-:Y:S02]  /*3880*/  LOP3.LUT R9, R9, 0xff, RZ, 0xc0, !PT ;  /* 0x000000ff09097812 */ /* 0x000fe400078ec0ff */
[----:B------:R-:W-:Y:S02]  /*3890*/  LOP3.LUT R14, R8, 0xff, RZ, 0xc0, !PT ;  /* 0x000000ff080e7812 */ /* 0x000fe400078ec0ff */
[----:B------:R-:W-:Y:S02]  /*38a0*/  IADD3 R12, PT, PT, R9, -0x1, RZ ;  /* 0xffffffff090c7810 */ /* 0x000fe40007ffe0ff */
[----:B------:R-:W-:-:S02]  /*38b0*/  IADD3 R11, PT, PT, R14, -0x1, RZ ;  /* 0xffffffff0e0b7810 */ /* 0x000fc40007ffe0ff */
        /* <DEDUP_REMOVED lines=23> */
[----:B------:R-:W-:Y:S01]  /*3a30*/  @!P0 FFMA R10, R0, 1.84467440737095516160e+19, RZ ;  /* 0x5f800000000a8823 */ /* 0x000fe200000000ff */
[----:B------:R-:W-:Y:S01]  /*3a40*/  @!P0 MOV R8, 0xffffffc0 ;  /* 0xffffffc000088802 */ /* 0x000fe20000000f00 */
[----:B------:R-:W-:-:S03]  /*3a50*/  @!P1 FFMA R3, R3, 1.84467440737095516160e+19, RZ ;  /* 0x5f80000003039823 */ /* 0x000fc600000000ff */
[----:B------:R-:W-:-:S07]  /*3a60*/  @!P1 IADD3 R8, PT, PT, R8, 0x40, RZ ;  /* 0x0000004008089810 */ /* 0x000fce0007ffe0ff */
.L_x_125:
[----:B------:R-:W-:Y:S01]  /*3a70*/  LEA R0, R9, 0xc0800000, 0x17 ;  /* 0xc080000009007811 */ /* 0x000fe200078eb8ff */
[----:B------:R-:W-:Y:S04]  /*3a80*/  BSSY.RECONVERGENT B2, `(.L_x_130) ;  /* 0x0000036000027945 */ /* 0x000fe80003800200 */
[----:B------:R-:W-:Y:S01]  /*3a90*/  IMAD.IADD R11, R3, 0x1, -R0 ;  /* 0x00000001030b7824 */ /* 0x000fe200078e0a00 */
[----:B------:R-:W-:-:S03]  /*3aa0*/  IADD3 R3, PT, PT, R14, -0x7f, RZ ;  /* 0xffffff810e037810 */ /* 0x000fc60007ffe0ff */
[----:B------:R-:W0:Y:S01]  /*3ab0*/  MUFU.RCP R12, R11 ;  /* 0x0000000b000c7308 */ /* 0x000e220000001000 */
[----:B------:R-:W-:Y:S01]  /*3ac0*/  FADD.FTZ R13, -R11, -RZ ;  /* 0x800000ff0b0d7221 */ /* 0x000fe20000010100 */
[C---:B------:R-:W-:Y:S01]  /*3ad0*/  IMAD R0, R3.reuse, -0x800000, R10 ;  /* 0xff80000003007824 */ /* 0x040fe200078e020a */
[----:B------:R-:W-:-:S04]  /*3ae0*/  IADD3 R9, PT, PT, R3, 0x7f, -R9 ;  /* 0x0000007f03097810 */ /* 0x000fc80007ffe809 */
[----:B------:R-:W-:Y:S01]  /*3af0*/  IADD3 R9, PT, PT, R9, R8, RZ ;  /* 0x0000000809097210 */ /* 0x000fe20007ffe0ff */
        /* <DEDUP_REMOVED lines=26> */
[C---:B------:R-:W-:Y:S01]  /*3ca0*/  VIADD R10, R11.reuse, 0x20 ;  /* 0x000000200b0a7836 */ /* 0x040fe20000000000 */
[----:B------:R-:W-:Y:S02]  /*3cb0*/  IADD3 R11, PT, PT, -R11, RZ, RZ ;  /* 0x000000ff0b0b7210 */ /* 0x000fe40007ffe1ff */
        /* <DEDUP_REMOVED lines=14> */
.L_x_132:
[----:B------:R-:W-:-:S04]  /*3da0*/  LOP3.LUT R0, R0, 0x80000000, RZ, 0xc0, !PT ;  /* 0x8000000000007812 */ /* 0x000fc800078ec0ff */
[----:B------:R-:W-:Y:S01]  /*3db0*/  LOP3.LUT R0, R0, 0x7f800000, RZ, 0xfc, !PT ;  /* 0x7f80000000007812 */ /* 0x000fe200078efcff */
[----:B------:R-:W-:Y:S06]  /*3dc0*/  BRA `(.L_x_133) ;  /* 0x0000000000047947 */ /* 0x000fec0003800000 */
.L_x_131:
[----:B------:R-:W-:-:S07]  /*3dd0*/  LEA R0, R9, R0, 0x17 ;  /* 0x0000000009007211 */ /* 0x000fce00078eb8ff */
.L_x_133:
[----:B------:R-:W-:Y:S05]  /*3de0*/  BSYNC.RECONVERGENT B2 ;  /* 0x0000000000027941 */ /* 0x000fea0003800200 */
.L_x_130:
[----:B------:R-:W-:Y:S05]  /*3df0*/  BRA `(.L_x_134) ;  /* 0x0000000000207947 */ /* 0x000fea0003800000 */
.L_x_129:
[----:B------:R-:W-:-:S04]  /*3e00*/  LOP3.LUT R0, R3, 0x80000000, R10, 0x48, !PT ;  /* 0x8000000003007812 */ /* 0x000fc800078e480a */
[----:B------:R-:W-:Y:S01]  /*3e10*/  LOP3.LUT R0, R0, 0x7f800000, RZ, 0xfc, !PT ;  /* 0x7f80000000007812 */ /* 0x000fe200078efcff */
[----:B------:R-:W-:Y:S06]  /*3e20*/  BRA `(.L_x_134) ;  /* 0x0000000000147947 */ /* 0x000fec0003800000 */
.L_x_128:
[----:B------:R-:W-:Y:S01]  /*3e30*/  LOP3.LUT R0, R3, 0x80000000, R10, 0x48, !PT ;  /* 0x8000000003007812 */ /* 0x000fe200078e480a */
[----:B------:R-:W-:Y:S06]  /*3e40*/  BRA `(.L_x_134) ;  /* 0x00000000000c7947 */ /* 0x000fec0003800000 */
.L_x_127:
[----:B------:R-:W0:Y:S01]  /*3e50*/  MUFU.RSQ R0, -QNAN ;  /* 0xffc0000000007908 */ /* 0x000e220000001400 */
[----:B------:R-:W-:Y:S05]  /*3e60*/  BRA `(.L_x_134) ;  /* 0x0000000000047947 */ /* 0x000fea0003800000 */
.L_x_126:
[----:B------:R-:W-:-:S07]  /*3e70*/  FADD.FTZ R0, R0, R3 ;  /* 0x0000000300007221 */ /* 0x000fce0000010000 */
.L_x_134:
[----:B------:R-:W-:Y:S05]  /*3e80*/  BSYNC.RECONVERGENT B1 ;  /* 0x0000000000017941 */ /* 0x000fea0003800200 */
.L_x_124:
[----:B------:R-:W-:-:S04]  /*3e90*/  HFMA2 R3, -RZ, RZ, 0, 0 ;  /* 0x00000000ff037431 */ /* 0x000fc800000001ff */
[----:B0-----:R-:W-:Y:S05]  /*3ea0*/  RET.REL.NODEC R2 `(_Z41attention_fwd_kernel_sinusoidal_hybrid_v2ILi64EEvPKfS1_S1_S1_S1_Pfiiiiif) ;  /* 0xffffffc002547950 */ /* 0x001fea0003c3ffff */
.L_x_135:
        /* <DEDUP_REMOVED lines=13> */
.L_x_141:


//--------------------- .text._Z29add_sinusoidal_to_k_optimizedPKfS0_S0_Pfiii --------------------------
	.section	.text._Z29add_sinusoidal_to_k_optimizedPKfS0_S0_Pfiii,"ax",@progbits
	.align	128
        .global         _Z29add_sinusoidal_to_k_optimizedPKfS0_S0_Pfiii
        .type           _Z29add_sinusoidal_to_k_optimizedPKfS0_S0_Pfiii,@function
        .size           _Z29add_sinusoidal_to_k_optimizedPKfS0_S0_Pfiii,(.L_x_145 - _Z29add_sinusoidal_to_k_optimizedPKfS0_S0_Pfiii)
        .other          _Z29add_sinusoidal_to_k_optimizedPKfS0_S0_Pfiii,@"STO_CUDA_ENTRY STV_DEFAULT"
_Z29add_sinusoidal_to_k_optimizedPKfS0_S0_Pfiii:
.text._Z29add_sinusoidal_to_k_optimizedPKfS0_S0_Pfiii:
        /* <DEDUP_REMOVED lines=36> */
.L_x_137:
        /* <DEDUP_REMOVED lines=24> */
.L_x_136:
[----:B------:R-:W0:Y:S02]  /*03c0*/  S2R R3, SR_TID.X ;  /* 0x0000000000037919 */ /* 0x000e240000002100 */
[----:B0-----:R-:W-:-:S13]  /*03d0*/  ISETP.GE.AND P0, PT, R3, UR4, PT ;  /* 0x0000000403007c0c */ /* 0x001fda000bf06270 */
[----:B------:R-:W-:Y:S05]  /*03e0*/  @P0 EXIT ;  /* 0x000000000000094d */ /* 0x000fea0003800000 */
[----:B------:R-:W0:Y:S01]  /*03f0*/  LDC.64 R4, c[0x0][0x380] ;  /* 0x0000e000ff047b82 */ /* 0x000e220000000a00 */
[----:B------:R-:W1:Y:S01]  /*0400*/  LDCU UR4, c[0x0][0x360] ;  /* 0x00006c00ff0477ac */ /* 0x000e620008000800 */
[----:B------:R-:W2:Y:S06]  /*0410*/  LDCU UR5, c[0x0][0x3a4] ;  /* 0x00007480ff0577ac */ /* 0x000eac0008000800 */
[----:B------:R-:W3:Y:S02]  /*0420*/  LDC.64 R6, c[0x0][0x398] ;  /* 0x0000e600ff067b82 */ /* 0x000ee40000000a00 */
.L_x_138:
        /* <DEDUP_REMOVED lines=19> */
.L_x_139:
        /* <DEDUP_REMOVED lines=10> */
.L_x_145:


//--------------------- .nv.shared._Z16attention_kernelILi64EEvPKfS1_S1_Pfiiiiif --------------------------
	.section	.nv.shared._Z16attention_kernelILi64EEvPKfS1_S1_Pfiiiiif,"aw",@nobits
	.sectionflags	@""
	.align	16
	.zero		1024


//--------------------- .nv.shared.reserved.0     --------------------------
	.section	.nv.shared.reserved.0,"aw",@nobits
	.weak		__nv_reservedSMEM_offset_0_alias
	.size		__nv_reservedSMEM_offset_0_alias, 0, 64
	.other		__nv_reservedSMEM_offset_0_alias,@"STO_CUDA_RESERVED_SHARED STV_DEFAULT"
__nv_reservedSMEM_offset_0_alias:
	.zero		0
	.zero		64


//--------------------- .nv.shared._Z23add_sinusoidal_separatePKfS0_S0_Pfiii --------------------------
	.section	.nv.shared._Z23add_sinusoidal_separatePKfS0_S0_Pfiii,"aw",@nobits
	.sectionflags	@""
	.align	16
	.zero		1024


//--------------------- .nv.shared._Z41attention_fwd_kernel_sinusoidal_hybrid_v2ILi64EEvPKfS1_S1_S1_S1_Pfiiiiif --------------------------
	.section	.nv.shared._Z41attention_fwd_kernel_sinusoidal_hybrid_v2ILi64EEvPKfS1_S1_S1_S1_Pfiiiiif,"aw",@nobits
	.sectionflags	@""
	.align	16
	.zero		1024


//--------------------- .nv.shared._Z29add_sinusoidal_to_k_optimizedPKfS0_S0_Pfiii --------------------------
	.section	.nv.shared._Z29add_sinusoidal_to_k_optimizedPKfS0_S0_Pfiii,"aw",@nobits
	.sectionflags	@""
	.align	16
	.zero		1024


//--------------------- .nv.constant0._Z16attention_kernelILi64EEvPKfS1_S1_Pfiiiiif --------------------------
	.section	.nv.constant0._Z16attention_kernelILi64EEvPKfS1_S1_Pfiiiiif,"a",@progbits
	.sectionflags	@""
	.align	4
.nv.constant0._Z16attention_kernelILi64EEvPKfS1_S1_Pfiiiiif:
	.zero		952


//--------------------- .nv.constant0._Z23add_sinusoidal_separatePKfS0_S0_Pfiii --------------------------
	.section	.nv.constant0._Z23add_sinusoidal_separatePKfS0_S0_Pfiii,"a",@progbits
	.sectionflags	@""
	.align	4
.nv.constant0._Z23add_sinusoidal_separatePKfS0_S0_Pfiii:
	.zero		940


//--------------------- .nv.constant0._Z41attention_fwd_kernel_sinusoidal_hybrid_v2ILi64EEvPKfS1_S1_S1_S1_Pfiiiiif --------------------------
	.section	.nv.constant0._Z41attention_fwd_kernel_sinusoidal_hybrid_v2ILi64EEvPKfS1_S1_S1_S1_Pfiiiiif,"a",@progbits
	.sectionflags	@""
	.align	4
.nv.constant0._Z41attention_fwd_kernel_sinusoidal_hybrid_v2ILi64EEvPKfS1_S1_S1_S1_Pfiiiiif:
	.zero		968


//--------------------- .nv.constant0._Z29add_sinusoidal_to_k_optimizedPKfS0_S0_Pfiii --------------------------
	.section	.nv.constant0._Z29add_sinusoidal_to_k_optimizedPKfS0_S0_Pfiii,"a",@progbits
	.sectionflags	@""
	.align	4
.nv.constant0._Z29add_sinusoidal_to_k_optimizedPKfS0_S0_Pfiii:
	.zero		940


//--------------------- SYMBOLS --------------------------

	.type		.nv.reservedSmem.offset0,@object
	.size		.nv.reservedSmem.offset0,0x4
	.type		.nv.reservedSmem.cap,@object
	.size		.nv.reservedSmem.cap,0x4
